//
// Generated by NVIDIA NVVM Compiler
//
// Compiler Build ID: CL-36424714
// Cuda compilation tools, release 13.0, V13.0.88
// Based on NVVM 20.0.0
//

.version 9.0
.target sm_100
.address_size 64

	// .globl	_Z23printSudokuDeviceKernelPii
.extern .func  (.param .b32 func_retval0) vprintf
(
	.param .b64 vprintf_param_0,
	.param .b64 vprintf_param_1
)
;
.global .align 1 .b8 $str[68] = {35, 35, 35, 35, 35, 35, 35, 35, 35, 35, 35, 35, 35, 35, 35, 35, 35, 35, 35, 35, 35, 35, 35, 35, 35, 35, 35, 35, 35, 10, 83, 85, 68, 79, 75, 85, 10, 35, 35, 35, 35, 35, 35, 35, 35, 35, 35, 35, 35, 35, 35, 35, 35, 35, 35, 35, 35, 35, 35, 35, 35, 35, 35, 35, 35, 35, 10};
.global .align 1 .b8 $str$1[24] = {45, 45, 45, 45, 45, 45, 45, 45, 45, 45, 45, 45, 45, 45, 45, 45, 45, 45, 45, 45, 45, 45, 10};
.global .align 1 .b8 $str$2[2] = {124};
.global .align 1 .b8 $str$3[4] = {37, 88, 32};
.global .align 1 .b8 $str$4[4] = {37, 99, 32};
.global .align 1 .b8 $str$5[3] = {124, 10};
.global .align 1 .b8 $str$6[25] = {45, 45, 45, 45, 45, 45, 45, 45, 45, 45, 45, 45, 45, 45, 45, 45, 45, 45, 45, 45, 45, 45, 10, 10};
.global .align 1 .b8 $str$7[77] = {35, 35, 35, 35, 35, 35, 35, 35, 35, 35, 35, 35, 35, 35, 35, 35, 35, 35, 35, 35, 35, 35, 35, 35, 35, 35, 35, 35, 35, 10, 69, 88, 80, 65, 78, 68, 69, 68, 32, 83, 85, 68, 79, 75, 85, 10, 35, 35, 35, 35, 35, 35, 35, 35, 35, 35, 35, 35, 35, 35, 35, 35, 35, 35, 35, 35, 35, 35, 35, 35, 35, 35, 35, 35, 35, 10};
.global .align 1 .b8 $str$8[71] = {35, 35, 35, 35, 35, 35, 35, 35, 35, 35, 35, 35, 35, 35, 35, 35, 35, 35, 35, 35, 35, 35, 35, 35, 35, 35, 35, 35, 35, 10, 83, 85, 68, 79, 75, 85, 32, 37, 100, 10, 35, 35, 35, 35, 35, 35, 35, 35, 35, 35, 35, 35, 35, 35, 35, 35, 35, 35, 35, 35, 35, 35, 35, 35, 35, 35, 35, 35, 35, 10};

.visible .entry _Z23printSudokuDeviceKernelPii(
	.param .u64 .ptr .align 1 _Z23printSudokuDeviceKernelPii_param_0,
	.param .u32 _Z23printSudokuDeviceKernelPii_param_1
)
{
	.local .align 8 .b8 	__local_depot0[8];
	.reg .b64 	%SP;
	.reg .b64 	%SPL;
	.reg .pred 	%p<18>;
	.reg .b32 	%r<85>;
	.reg .b64 	%rd<63>;

	mov.u64 	%SPL, __local_depot0;
	cvta.local.u64 	%SP, %SPL;
	ld.param.u64 	%rd7, [_Z23printSudokuDeviceKernelPii_param_0];
	ld.param.u32 	%r22, [_Z23printSudokuDeviceKernelPii_param_1];
	cvta.to.global.u64 	%rd1, %rd7;
	add.u64 	%rd8, %SP, 0;
	add.u64 	%rd2, %SPL, 0;
	mul.lo.s32 	%r1, %r22, %r22;
	mov.u64 	%rd9, $str;
	cvta.global.u64 	%rd10, %rd9;
	{ // callseq 0, 0
	.param .b64 param0;
	st.param.b64 	[param0], %rd10;
	.param .b64 param1;
	st.param.b64 	[param1], 0;
	.param .b32 retval0;
	call.uni (retval0), 
	vprintf, 
	(
	param0, 
	param1
	);
	ld.param.b32 	%r23, [retval0];
	} // callseq 0
	setp.eq.s32 	%p1, %r22, 0;
	@%p1 bra 	$L__BB0_36;
	add.s32 	%r2, %r1, -1;
	max.u32 	%r3, %r1, 1;
	and.b32  	%r4, %r3, 1;
	and.b32  	%r5, %r3, -4;
	add.s64 	%rd3, %rd1, 8;
	mov.b32 	%r81, 0;
	mov.u64 	%rd11, $str$1;
	mov.u64 	%rd58, $str$5;
	mov.u64 	%rd60, $str$6;
$L__BB0_2:
	rem.s32 	%r26, %r81, %r22;
	setp.ne.s32 	%p2, %r26, 0;
	@%p2 bra 	$L__BB0_4;
	cvta.global.u64 	%rd12, %rd11;
	{ // callseq 1, 0
	.param .b64 param0;
	st.param.b64 	[param0], %rd12;
	.param .b64 param1;
	st.param.b64 	[param1], 0;
	.param .b32 retval0;
	call.uni (retval0), 
	vprintf, 
	(
	param0, 
	param1
	);
	ld.param.b32 	%r27, [retval0];
	} // callseq 1
$L__BB0_4:
	setp.lt.u32 	%p3, %r1, 4;
	mul.lo.s32 	%r7, %r81, %r1;
	mov.b32 	%r84, 0;
	@%p3 bra 	$L__BB0_27;
	mul.wide.u32 	%rd13, %r7, 4;
	add.s64 	%rd62, %rd3, %rd13;
	mov.b32 	%r83, 0;
	mov.u32 	%r82, %r7;
$L__BB0_6:
	rem.s32 	%r31, %r83, %r22;
	setp.ne.s32 	%p4, %r31, 0;
	@%p4 bra 	$L__BB0_8;
	mov.u64 	%rd14, $str$2;
	cvta.global.u64 	%rd15, %rd14;
	{ // callseq 2, 0
	.param .b64 param0;
	st.param.b64 	[param0], %rd15;
	.param .b64 param1;
	st.param.b64 	[param1], 0;
	.param .b32 retval0;
	call.uni (retval0), 
	vprintf, 
	(
	param0, 
	param1
	);
	ld.param.b32 	%r32, [retval0];
	} // callseq 2
$L__BB0_8:
	mul.wide.u32 	%rd16, %r82, 4;
	add.s64 	%rd17, %rd1, %rd16;
	ld.global.u32 	%r10, [%rd17];
	setp.gt.s32 	%p5, %r10, 15;
	@%p5 bra 	$L__BB0_10;
	st.local.u32 	[%rd2], %r10;
	mov.u64 	%rd21, $str$3;
	cvta.global.u64 	%rd22, %rd21;
	{ // callseq 4, 0
	.param .b64 param0;
	st.param.b64 	[param0], %rd22;
	.param .b64 param1;
	st.param.b64 	[param1], %rd8;
	.param .b32 retval0;
	call.uni (retval0), 
	vprintf, 
	(
	param0, 
	param1
	);
	ld.param.b32 	%r38, [retval0];
	} // callseq 4
	bra.uni 	$L__BB0_11;
$L__BB0_10:
	add.s32 	%r34, %r10, 55;
	cvt.s32.s8 	%r35, %r34;
	st.local.u32 	[%rd2], %r35;
	mov.u64 	%rd18, $str$4;
	cvta.global.u64 	%rd19, %rd18;
	{ // callseq 3, 0
	.param .b64 param0;
	st.param.b64 	[param0], %rd19;
	.param .b64 param1;
	st.param.b64 	[param1], %rd8;
	.param .b32 retval0;
	call.uni (retval0), 
	vprintf, 
	(
	param0, 
	param1
	);
	ld.param.b32 	%r36, [retval0];
	} // callseq 3
$L__BB0_11:
	add.s32 	%r11, %r83, 1;
	rem.s32 	%r40, %r11, %r22;
	setp.ne.s32 	%p6, %r40, 0;
	@%p6 bra 	$L__BB0_13;
	mov.u64 	%rd24, $str$2;
	cvta.global.u64 	%rd25, %rd24;
	{ // callseq 5, 0
	.param .b64 param0;
	st.param.b64 	[param0], %rd25;
	.param .b64 param1;
	st.param.b64 	[param1], 0;
	.param .b32 retval0;
	call.uni (retval0), 
	vprintf, 
	(
	param0, 
	param1
	);
	ld.param.b32 	%r41, [retval0];
	} // callseq 5
$L__BB0_13:
	ld.global.u32 	%r12, [%rd62+-4];
	setp.lt.s32 	%p7, %r12, 16;
	@%p7 bra 	$L__BB0_15;
	add.s32 	%r43, %r12, 55;
	cvt.s32.s8 	%r44, %r43;
	st.local.u32 	[%rd2], %r44;
	mov.u64 	%rd26, $str$4;
	cvta.global.u64 	%rd27, %rd26;
	{ // callseq 6, 0
	.param .b64 param0;
	st.param.b64 	[param0], %rd27;
	.param .b64 param1;
	st.param.b64 	[param1], %rd8;
	.param .b32 retval0;
	call.uni (retval0), 
	vprintf, 
	(
	param0, 
	param1
	);
	ld.param.b32 	%r45, [retval0];
	} // callseq 6
	bra.uni 	$L__BB0_16;
$L__BB0_15:
	st.local.u32 	[%rd2], %r12;
	mov.u64 	%rd29, $str$3;
	cvta.global.u64 	%rd30, %rd29;
	{ // callseq 7, 0
	.param .b64 param0;
	st.param.b64 	[param0], %rd30;
	.param .b64 param1;
	st.param.b64 	[param1], %rd8;
	.param .b32 retval0;
	call.uni (retval0), 
	vprintf, 
	(
	param0, 
	param1
	);
	ld.param.b32 	%r47, [retval0];
	} // callseq 7
$L__BB0_16:
	add.s32 	%r13, %r11, 1;
	rem.s32 	%r49, %r13, %r22;
	setp.ne.s32 	%p8, %r49, 0;
	@%p8 bra 	$L__BB0_18;
	mov.u64 	%rd32, $str$2;
	cvta.global.u64 	%rd33, %rd32;
	{ // callseq 8, 0
	.param .b64 param0;
	st.param.b64 	[param0], %rd33;
	.param .b64 param1;
	st.param.b64 	[param1], 0;
	.param .b32 retval0;
	call.uni (retval0), 
	vprintf, 
	(
	param0, 
	param1
	);
	ld.param.b32 	%r50, [retval0];
	} // callseq 8
$L__BB0_18:
	ld.global.u32 	%r14, [%rd62];
	setp.lt.s32 	%p9, %r14, 16;
	@%p9 bra 	$L__BB0_20;
	add.s32 	%r52, %r14, 55;
	cvt.s32.s8 	%r53, %r52;
	st.local.u32 	[%rd2], %r53;
	mov.u64 	%rd34, $str$4;
	cvta.global.u64 	%rd35, %rd34;
	{ // callseq 9, 0
	.param .b64 param0;
	st.param.b64 	[param0], %rd35;
	.param .b64 param1;
	st.param.b64 	[param1], %rd8;
	.param .b32 retval0;
	call.uni (retval0), 
	vprintf, 
	(
	param0, 
	param1
	);
	ld.param.b32 	%r54, [retval0];
	} // callseq 9
	bra.uni 	$L__BB0_21;
$L__BB0_20:
	st.local.u32 	[%rd2], %r14;
	mov.u64 	%rd37, $str$3;
	cvta.global.u64 	%rd38, %rd37;
	{ // callseq 10, 0
	.param .b64 param0;
	st.param.b64 	[param0], %rd38;
	.param .b64 param1;
	st.param.b64 	[param1], %rd8;
	.param .b32 retval0;
	call.uni (retval0), 
	vprintf, 
	(
	param0, 
	param1
	);
	ld.param.b32 	%r56, [retval0];
	} // callseq 10
$L__BB0_21:
	add.s32 	%r15, %r13, 1;
	rem.s32 	%r58, %r15, %r22;
	setp.ne.s32 	%p10, %r58, 0;
	@%p10 bra 	$L__BB0_23;
	mov.u64 	%rd40, $str$2;
	cvta.global.u64 	%rd41, %rd40;
	{ // callseq 11, 0
	.param .b64 param0;
	st.param.b64 	[param0], %rd41;
	.param .b64 param1;
	st.param.b64 	[param1], 0;
	.param .b32 retval0;
	call.uni (retval0), 
	vprintf, 
	(
	param0, 
	param1
	);
	ld.param.b32 	%r59, [retval0];
	} // callseq 11
$L__BB0_23:
	ld.global.u32 	%r16, [%rd62+4];
	setp.lt.s32 	%p11, %r16, 16;
	@%p11 bra 	$L__BB0_25;
	add.s32 	%r61, %r16, 55;
	cvt.s32.s8 	%r62, %r61;
	st.local.u32 	[%rd2], %r62;
	mov.u64 	%rd42, $str$4;
	cvta.global.u64 	%rd43, %rd42;
	{ // callseq 12, 0
	.param .b64 param0;
	st.param.b64 	[param0], %rd43;
	.param .b64 param1;
	st.param.b64 	[param1], %rd8;
	.param .b32 retval0;
	call.uni (retval0), 
	vprintf, 
	(
	param0, 
	param1
	);
	ld.param.b32 	%r63, [retval0];
	} // callseq 12
	bra.uni 	$L__BB0_26;
$L__BB0_25:
	st.local.u32 	[%rd2], %r16;
	mov.u64 	%rd45, $str$3;
	cvta.global.u64 	%rd46, %rd45;
	{ // callseq 13, 0
	.param .b64 param0;
	st.param.b64 	[param0], %rd46;
	.param .b64 param1;
	st.param.b64 	[param1], %rd8;
	.param .b32 retval0;
	call.uni (retval0), 
	vprintf, 
	(
	param0, 
	param1
	);
	ld.param.b32 	%r65, [retval0];
	} // callseq 13
$L__BB0_26:
	add.s64 	%rd62, %rd62, 16;
	add.s32 	%r82, %r82, 4;
	add.s32 	%r83, %r15, 1;
	setp.ne.s32 	%p12, %r83, %r5;
	mov.u32 	%r84, %r5;
	@%p12 bra 	$L__BB0_6;
$L__BB0_27:
	setp.eq.s32 	%p13, %r4, 0;
	@%p13 bra 	$L__BB0_33;
	rem.s32 	%r67, %r84, %r22;
	setp.ne.s32 	%p14, %r67, 0;
	@%p14 bra 	$L__BB0_30;
	mov.u64 	%rd48, $str$2;
	cvta.global.u64 	%rd49, %rd48;
	{ // callseq 14, 0
	.param .b64 param0;
	st.param.b64 	[param0], %rd49;
	.param .b64 param1;
	st.param.b64 	[param1], 0;
	.param .b32 retval0;
	call.uni (retval0), 
	vprintf, 
	(
	param0, 
	param1
	);
	ld.param.b32 	%r68, [retval0];
	} // callseq 14
$L__BB0_30:
	add.s32 	%r70, %r84, %r7;
	mul.wide.u32 	%rd50, %r70, 4;
	add.s64 	%rd51, %rd1, %rd50;
	ld.global.u32 	%r20, [%rd51];
	setp.lt.s32 	%p15, %r20, 16;
	@%p15 bra 	$L__BB0_32;
	add.s32 	%r71, %r20, 55;
	cvt.s32.s8 	%r72, %r71;
	st.local.u32 	[%rd2], %r72;
	mov.u64 	%rd52, $str$4;
	cvta.global.u64 	%rd53, %rd52;
	{ // callseq 15, 0
	.param .b64 param0;
	st.param.b64 	[param0], %rd53;
	.param .b64 param1;
	st.param.b64 	[param1], %rd8;
	.param .b32 retval0;
	call.uni (retval0), 
	vprintf, 
	(
	param0, 
	param1
	);
	ld.param.b32 	%r73, [retval0];
	} // callseq 15
	bra.uni 	$L__BB0_33;
$L__BB0_32:
	st.local.u32 	[%rd2], %r20;
	mov.u64 	%rd55, $str$3;
	cvta.global.u64 	%rd56, %rd55;
	{ // callseq 16, 0
	.param .b64 param0;
	st.param.b64 	[param0], %rd56;
	.param .b64 param1;
	st.param.b64 	[param1], %rd8;
	.param .b32 retval0;
	call.uni (retval0), 
	vprintf, 
	(
	param0, 
	param1
	);
	ld.param.b32 	%r75, [retval0];
	} // callseq 16
$L__BB0_33:
	cvta.global.u64 	%rd59, %rd58;
	{ // callseq 17, 0
	.param .b64 param0;
	st.param.b64 	[param0], %rd59;
	.param .b64 param1;
	st.param.b64 	[param1], 0;
	.param .b32 retval0;
	call.uni (retval0), 
	vprintf, 
	(
	param0, 
	param1
	);
	ld.param.b32 	%r77, [retval0];
	} // callseq 17
	setp.ne.s32 	%p16, %r81, %r2;
	@%p16 bra 	$L__BB0_35;
	cvta.global.u64 	%rd61, %rd60;
	{ // callseq 18, 0
	.param .b64 param0;
	st.param.b64 	[param0], %rd61;
	.param .b64 param1;
	st.param.b64 	[param1], 0;
	.param .b32 retval0;
	call.uni (retval0), 
	vprintf, 
	(
	param0, 
	param1
	);
	ld.param.b32 	%r79, [retval0];
	} // callseq 18
$L__BB0_35:
	add.s32 	%r81, %r81, 1;
	setp.ne.s32 	%p17, %r81, %r3;
	@%p17 bra 	$L__BB0_2;
$L__BB0_36:
	ret;

}
	// .globl	_Z25printExpandedSudokuKernelPiii
.visible .entry _Z25printExpandedSudokuKernelPiii(
	.param .u64 .ptr .align 1 _Z25printExpandedSudokuKernelPiii_param_0,
	.param .u32 _Z25printExpandedSudokuKernelPiii_param_1,
	.param .u32 _Z25printExpandedSudokuKernelPiii_param_2
)
{
	.local .align 8 .b8 	__local_depot1[8];
	.reg .b64 	%SP;
	.reg .b64 	%SPL;
	.reg .pred 	%p<28>;
	.reg .b32 	%r<152>;
	.reg .b64 	%rd<78>;

	mov.u64 	%SPL, __local_depot1;
	cvta.local.u64 	%SP, %SPL;
	ld.param.u64 	%rd7, [_Z25printExpandedSudokuKernelPiii_param_0];
	ld.param.u32 	%r35, [_Z25printExpandedSudokuKernelPiii_param_1];
	ld.param.u32 	%r36, [_Z25printExpandedSudokuKernelPiii_param_2];
	cvta.to.global.u64 	%rd1, %rd7;
	add.u64 	%rd8, %SP, 0;
	add.u64 	%rd2, %SPL, 0;
	mul.lo.s32 	%r1, %r35, %r35;
	mov.u64 	%rd9, $str$7;
	cvta.global.u64 	%rd10, %rd9;
	{ // callseq 19, 0
	.param .b64 param0;
	st.param.b64 	[param0], %rd10;
	.param .b64 param1;
	st.param.b64 	[param1], 0;
	.param .b32 retval0;
	call.uni (retval0), 
	vprintf, 
	(
	param0, 
	param1
	);
	ld.param.b32 	%r37, [retval0];
	} // callseq 19
	setp.lt.s32 	%p1, %r36, 1;
	@%p1 bra 	$L__BB1_50;
	setp.ne.s32 	%p2, %r35, 0;
	@%p2 bra 	$L__BB1_13;
	and.b32  	%r2, %r36, 7;
	setp.lt.u32 	%p20, %r36, 8;
	mov.b32 	%r145, 0;
	@%p20 bra 	$L__BB1_5;
	and.b32  	%r145, %r36, 2147483640;
	mov.b32 	%r143, 0;
	mov.u64 	%rd65, $str$8;
$L__BB1_4:
	.pragma "nounroll";
	st.local.u32 	[%rd2], %r143;
	cvta.global.u64 	%rd66, %rd65;
	{ // callseq 39, 0
	.param .b64 param0;
	st.param.b64 	[param0], %rd66;
	.param .b64 param1;
	st.param.b64 	[param1], %rd8;
	.param .b32 retval0;
	call.uni (retval0), 
	vprintf, 
	(
	param0, 
	param1
	);
	ld.param.b32 	%r101, [retval0];
	} // callseq 39
	add.s32 	%r103, %r143, 1;
	st.local.u32 	[%rd2], %r103;
	{ // callseq 40, 0
	.param .b64 param0;
	st.param.b64 	[param0], %rd66;
	.param .b64 param1;
	st.param.b64 	[param1], %rd8;
	.param .b32 retval0;
	call.uni (retval0), 
	vprintf, 
	(
	param0, 
	param1
	);
	ld.param.b32 	%r104, [retval0];
	} // callseq 40
	add.s32 	%r106, %r143, 2;
	st.local.u32 	[%rd2], %r106;
	{ // callseq 41, 0
	.param .b64 param0;
	st.param.b64 	[param0], %rd66;
	.param .b64 param1;
	st.param.b64 	[param1], %rd8;
	.param .b32 retval0;
	call.uni (retval0), 
	vprintf, 
	(
	param0, 
	param1
	);
	ld.param.b32 	%r107, [retval0];
	} // callseq 41
	add.s32 	%r109, %r143, 3;
	st.local.u32 	[%rd2], %r109;
	{ // callseq 42, 0
	.param .b64 param0;
	st.param.b64 	[param0], %rd66;
	.param .b64 param1;
	st.param.b64 	[param1], %rd8;
	.param .b32 retval0;
	call.uni (retval0), 
	vprintf, 
	(
	param0, 
	param1
	);
	ld.param.b32 	%r110, [retval0];
	} // callseq 42
	add.s32 	%r112, %r143, 4;
	st.local.u32 	[%rd2], %r112;
	{ // callseq 43, 0
	.param .b64 param0;
	st.param.b64 	[param0], %rd66;
	.param .b64 param1;
	st.param.b64 	[param1], %rd8;
	.param .b32 retval0;
	call.uni (retval0), 
	vprintf, 
	(
	param0, 
	param1
	);
	ld.param.b32 	%r113, [retval0];
	} // callseq 43
	add.s32 	%r115, %r143, 5;
	st.local.u32 	[%rd2], %r115;
	{ // callseq 44, 0
	.param .b64 param0;
	st.param.b64 	[param0], %rd66;
	.param .b64 param1;
	st.param.b64 	[param1], %rd8;
	.param .b32 retval0;
	call.uni (retval0), 
	vprintf, 
	(
	param0, 
	param1
	);
	ld.param.b32 	%r116, [retval0];
	} // callseq 44
	add.s32 	%r118, %r143, 6;
	st.local.u32 	[%rd2], %r118;
	{ // callseq 45, 0
	.param .b64 param0;
	st.param.b64 	[param0], %rd66;
	.param .b64 param1;
	st.param.b64 	[param1], %rd8;
	.param .b32 retval0;
	call.uni (retval0), 
	vprintf, 
	(
	param0, 
	param1
	);
	ld.param.b32 	%r119, [retval0];
	} // callseq 45
	add.s32 	%r121, %r143, 7;
	st.local.u32 	[%rd2], %r121;
	{ // callseq 46, 0
	.param .b64 param0;
	st.param.b64 	[param0], %rd66;
	.param .b64 param1;
	st.param.b64 	[param1], %rd8;
	.param .b32 retval0;
	call.uni (retval0), 
	vprintf, 
	(
	param0, 
	param1
	);
	ld.param.b32 	%r122, [retval0];
	} // callseq 46
	add.s32 	%r143, %r143, 8;
	setp.ne.s32 	%p21, %r143, %r145;
	@%p21 bra 	$L__BB1_4;
$L__BB1_5:
	setp.eq.s32 	%p22, %r2, 0;
	@%p22 bra 	$L__BB1_50;
	and.b32  	%r7, %r36, 3;
	setp.lt.u32 	%p23, %r2, 4;
	@%p23 bra 	$L__BB1_8;
	st.local.u32 	[%rd2], %r145;
	mov.u64 	%rd68, $str$8;
	cvta.global.u64 	%rd69, %rd68;
	{ // callseq 47, 0
	.param .b64 param0;
	st.param.b64 	[param0], %rd69;
	.param .b64 param1;
	st.param.b64 	[param1], %rd8;
	.param .b32 retval0;
	call.uni (retval0), 
	vprintf, 
	(
	param0, 
	param1
	);
	ld.param.b32 	%r124, [retval0];
	} // callseq 47
	add.s32 	%r126, %r145, 1;
	st.local.u32 	[%rd2], %r126;
	{ // callseq 48, 0
	.param .b64 param0;
	st.param.b64 	[param0], %rd69;
	.param .b64 param1;
	st.param.b64 	[param1], %rd8;
	.param .b32 retval0;
	call.uni (retval0), 
	vprintf, 
	(
	param0, 
	param1
	);
	ld.param.b32 	%r127, [retval0];
	} // callseq 48
	add.s32 	%r129, %r145, 2;
	st.local.u32 	[%rd2], %r129;
	{ // callseq 49, 0
	.param .b64 param0;
	st.param.b64 	[param0], %rd69;
	.param .b64 param1;
	st.param.b64 	[param1], %rd8;
	.param .b32 retval0;
	call.uni (retval0), 
	vprintf, 
	(
	param0, 
	param1
	);
	ld.param.b32 	%r130, [retval0];
	} // callseq 49
	add.s32 	%r132, %r145, 3;
	st.local.u32 	[%rd2], %r132;
	{ // callseq 50, 0
	.param .b64 param0;
	st.param.b64 	[param0], %rd69;
	.param .b64 param1;
	st.param.b64 	[param1], %rd8;
	.param .b32 retval0;
	call.uni (retval0), 
	vprintf, 
	(
	param0, 
	param1
	);
	ld.param.b32 	%r133, [retval0];
	} // callseq 50
	add.s32 	%r145, %r145, 4;
$L__BB1_8:
	setp.eq.s32 	%p24, %r7, 0;
	@%p24 bra 	$L__BB1_50;
	setp.eq.s32 	%p25, %r7, 1;
	@%p25 bra 	$L__BB1_11;
	st.local.u32 	[%rd2], %r145;
	mov.u64 	%rd71, $str$8;
	cvta.global.u64 	%rd72, %rd71;
	{ // callseq 51, 0
	.param .b64 param0;
	st.param.b64 	[param0], %rd72;
	.param .b64 param1;
	st.param.b64 	[param1], %rd8;
	.param .b32 retval0;
	call.uni (retval0), 
	vprintf, 
	(
	param0, 
	param1
	);
	ld.param.b32 	%r135, [retval0];
	} // callseq 51
	add.s32 	%r137, %r145, 1;
	st.local.u32 	[%rd2], %r137;
	{ // callseq 52, 0
	.param .b64 param0;
	st.param.b64 	[param0], %rd72;
	.param .b64 param1;
	st.param.b64 	[param1], %rd8;
	.param .b32 retval0;
	call.uni (retval0), 
	vprintf, 
	(
	param0, 
	param1
	);
	ld.param.b32 	%r138, [retval0];
	} // callseq 52
	add.s32 	%r145, %r145, 2;
$L__BB1_11:
	and.b32  	%r140, %r36, 1;
	setp.eq.b32 	%p26, %r140, 1;
	not.pred 	%p27, %p26;
	@%p27 bra 	$L__BB1_50;
	st.local.u32 	[%rd2], %r145;
	mov.u64 	%rd74, $str$8;
	cvta.global.u64 	%rd75, %rd74;
	{ // callseq 53, 0
	.param .b64 param0;
	st.param.b64 	[param0], %rd75;
	.param .b64 param1;
	st.param.b64 	[param1], %rd8;
	.param .b32 retval0;
	call.uni (retval0), 
	vprintf, 
	(
	param0, 
	param1
	);
	ld.param.b32 	%r141, [retval0];
	} // callseq 53
	bra.uni 	$L__BB1_50;
$L__BB1_13:
	max.u32 	%r12, %r1, 1;
	and.b32  	%r13, %r12, 1;
	and.b32  	%r14, %r12, -4;
	add.s64 	%rd3, %rd1, 8;
	add.s32 	%r15, %r1, -1;
	mov.b32 	%r147, 0;
	mov.u64 	%rd11, $str$8;
	mov.u64 	%rd14, $str$1;
	mov.u64 	%rd61, $str$5;
$L__BB1_14:
	st.local.u32 	[%rd2], %r147;
	cvta.global.u64 	%rd12, %rd11;
	{ // callseq 20, 0
	.param .b64 param0;
	st.param.b64 	[param0], %rd12;
	.param .b64 param1;
	st.param.b64 	[param1], %rd8;
	.param .b32 retval0;
	call.uni (retval0), 
	vprintf, 
	(
	param0, 
	param1
	);
	ld.param.b32 	%r41, [retval0];
	} // callseq 20
	mul.lo.s32 	%r17, %r147, %r1;
	mov.b32 	%r148, 0;
$L__BB1_15:
	rem.s32 	%r43, %r148, %r35;
	setp.ne.s32 	%p3, %r43, 0;
	@%p3 bra 	$L__BB1_17;
	cvta.global.u64 	%rd15, %rd14;
	{ // callseq 21, 0
	.param .b64 param0;
	st.param.b64 	[param0], %rd15;
	.param .b64 param1;
	st.param.b64 	[param1], 0;
	.param .b32 retval0;
	call.uni (retval0), 
	vprintf, 
	(
	param0, 
	param1
	);
	ld.param.b32 	%r44, [retval0];
	} // callseq 21
$L__BB1_17:
	setp.lt.u32 	%p4, %r1, 4;
	add.s32 	%r47, %r148, %r17;
	mul.lo.s32 	%r19, %r47, %r1;
	mov.b32 	%r151, 0;
	@%p4 bra 	$L__BB1_40;
	mul.wide.u32 	%rd16, %r19, 4;
	add.s64 	%rd77, %rd3, %rd16;
	mov.b32 	%r150, 0;
	mov.u32 	%r149, %r19;
$L__BB1_19:
	rem.s32 	%r49, %r150, %r35;
	setp.ne.s32 	%p5, %r49, 0;
	@%p5 bra 	$L__BB1_21;
	mov.u64 	%rd17, $str$2;
	cvta.global.u64 	%rd18, %rd17;
	{ // callseq 22, 0
	.param .b64 param0;
	st.param.b64 	[param0], %rd18;
	.param .b64 param1;
	st.param.b64 	[param1], 0;
	.param .b32 retval0;
	call.uni (retval0), 
	vprintf, 
	(
	param0, 
	param1
	);
	ld.param.b32 	%r50, [retval0];
	} // callseq 22
$L__BB1_21:
	mul.wide.u32 	%rd19, %r149, 4;
	add.s64 	%rd20, %rd1, %rd19;
	ld.global.u32 	%r22, [%rd20];
	setp.gt.s32 	%p6, %r22, 15;
	@%p6 bra 	$L__BB1_23;
	st.local.u32 	[%rd2], %r22;
	mov.u64 	%rd24, $str$3;
	cvta.global.u64 	%rd25, %rd24;
	add.u64 	%rd26, %SP, 0;
	{ // callseq 24, 0
	.param .b64 param0;
	st.param.b64 	[param0], %rd25;
	.param .b64 param1;
	st.param.b64 	[param1], %rd26;
	.param .b32 retval0;
	call.uni (retval0), 
	vprintf, 
	(
	param0, 
	param1
	);
	ld.param.b32 	%r56, [retval0];
	} // callseq 24
	bra.uni 	$L__BB1_24;
$L__BB1_23:
	add.s32 	%r52, %r22, 55;
	cvt.s32.s8 	%r53, %r52;
	st.local.u32 	[%rd2], %r53;
	mov.u64 	%rd21, $str$4;
	cvta.global.u64 	%rd22, %rd21;
	add.u64 	%rd23, %SP, 0;
	{ // callseq 23, 0
	.param .b64 param0;
	st.param.b64 	[param0], %rd22;
	.param .b64 param1;
	st.param.b64 	[param1], %rd23;
	.param .b32 retval0;
	call.uni (retval0), 
	vprintf, 
	(
	param0, 
	param1
	);
	ld.param.b32 	%r54, [retval0];
	} // callseq 23
$L__BB1_24:
	add.s32 	%r23, %r150, 1;
	rem.s32 	%r58, %r23, %r35;
	setp.ne.s32 	%p7, %r58, 0;
	@%p7 bra 	$L__BB1_26;
	mov.u64 	%rd27, $str$2;
	cvta.global.u64 	%rd28, %rd27;
	{ // callseq 25, 0
	.param .b64 param0;
	st.param.b64 	[param0], %rd28;
	.param .b64 param1;
	st.param.b64 	[param1], 0;
	.param .b32 retval0;
	call.uni (retval0), 
	vprintf, 
	(
	param0, 
	param1
	);
	ld.param.b32 	%r59, [retval0];
	} // callseq 25
$L__BB1_26:
	ld.global.u32 	%r24, [%rd77+-4];
	setp.lt.s32 	%p8, %r24, 16;
	@%p8 bra 	$L__BB1_28;
	add.s32 	%r61, %r24, 55;
	cvt.s32.s8 	%r62, %r61;
	st.local.u32 	[%rd2], %r62;
	mov.u64 	%rd29, $str$4;
	cvta.global.u64 	%rd30, %rd29;
	add.u64 	%rd31, %SP, 0;
	{ // callseq 26, 0
	.param .b64 param0;
	st.param.b64 	[param0], %rd30;
	.param .b64 param1;
	st.param.b64 	[param1], %rd31;
	.param .b32 retval0;
	call.uni (retval0), 
	vprintf, 
	(
	param0, 
	param1
	);
	ld.param.b32 	%r63, [retval0];
	} // callseq 26
	bra.uni 	$L__BB1_29;
$L__BB1_28:
	st.local.u32 	[%rd2], %r24;
	mov.u64 	%rd32, $str$3;
	cvta.global.u64 	%rd33, %rd32;
	add.u64 	%rd34, %SP, 0;
	{ // callseq 27, 0
	.param .b64 param0;
	st.param.b64 	[param0], %rd33;
	.param .b64 param1;
	st.param.b64 	[param1], %rd34;
	.param .b32 retval0;
	call.uni (retval0), 
	vprintf, 
	(
	param0, 
	param1
	);
	ld.param.b32 	%r65, [retval0];
	} // callseq 27
$L__BB1_29:
	add.s32 	%r25, %r23, 1;
	rem.s32 	%r67, %r25, %r35;
	setp.ne.s32 	%p9, %r67, 0;
	@%p9 bra 	$L__BB1_31;
	mov.u64 	%rd35, $str$2;
	cvta.global.u64 	%rd36, %rd35;
	{ // callseq 28, 0
	.param .b64 param0;
	st.param.b64 	[param0], %rd36;
	.param .b64 param1;
	st.param.b64 	[param1], 0;
	.param .b32 retval0;
	call.uni (retval0), 
	vprintf, 
	(
	param0, 
	param1
	);
	ld.param.b32 	%r68, [retval0];
	} // callseq 28
$L__BB1_31:
	ld.global.u32 	%r26, [%rd77];
	setp.lt.s32 	%p10, %r26, 16;
	@%p10 bra 	$L__BB1_33;
	add.s32 	%r70, %r26, 55;
	cvt.s32.s8 	%r71, %r70;
	st.local.u32 	[%rd2], %r71;
	mov.u64 	%rd37, $str$4;
	cvta.global.u64 	%rd38, %rd37;
	add.u64 	%rd39, %SP, 0;
	{ // callseq 29, 0
	.param .b64 param0;
	st.param.b64 	[param0], %rd38;
	.param .b64 param1;
	st.param.b64 	[param1], %rd39;
	.param .b32 retval0;
	call.uni (retval0), 
	vprintf, 
	(
	param0, 
	param1
	);
	ld.param.b32 	%r72, [retval0];
	} // callseq 29
	bra.uni 	$L__BB1_34;
$L__BB1_33:
	st.local.u32 	[%rd2], %r26;
	mov.u64 	%rd40, $str$3;
	cvta.global.u64 	%rd41, %rd40;
	add.u64 	%rd42, %SP, 0;
	{ // callseq 30, 0
	.param .b64 param0;
	st.param.b64 	[param0], %rd41;
	.param .b64 param1;
	st.param.b64 	[param1], %rd42;
	.param .b32 retval0;
	call.uni (retval0), 
	vprintf, 
	(
	param0, 
	param1
	);
	ld.param.b32 	%r74, [retval0];
	} // callseq 30
$L__BB1_34:
	add.s32 	%r27, %r25, 1;
	rem.s32 	%r76, %r27, %r35;
	setp.ne.s32 	%p11, %r76, 0;
	@%p11 bra 	$L__BB1_36;
	mov.u64 	%rd43, $str$2;
	cvta.global.u64 	%rd44, %rd43;
	{ // callseq 31, 0
	.param .b64 param0;
	st.param.b64 	[param0], %rd44;
	.param .b64 param1;
	st.param.b64 	[param1], 0;
	.param .b32 retval0;
	call.uni (retval0), 
	vprintf, 
	(
	param0, 
	param1
	);
	ld.param.b32 	%r77, [retval0];
	} // callseq 31
$L__BB1_36:
	ld.global.u32 	%r28, [%rd77+4];
	setp.lt.s32 	%p12, %r28, 16;
	@%p12 bra 	$L__BB1_38;
	add.s32 	%r79, %r28, 55;
	cvt.s32.s8 	%r80, %r79;
	st.local.u32 	[%rd2], %r80;
	mov.u64 	%rd45, $str$4;
	cvta.global.u64 	%rd46, %rd45;
	add.u64 	%rd47, %SP, 0;
	{ // callseq 32, 0
	.param .b64 param0;
	st.param.b64 	[param0], %rd46;
	.param .b64 param1;
	st.param.b64 	[param1], %rd47;
	.param .b32 retval0;
	call.uni (retval0), 
	vprintf, 
	(
	param0, 
	param1
	);
	ld.param.b32 	%r81, [retval0];
	} // callseq 32
	bra.uni 	$L__BB1_39;
$L__BB1_38:
	st.local.u32 	[%rd2], %r28;
	mov.u64 	%rd48, $str$3;
	cvta.global.u64 	%rd49, %rd48;
	add.u64 	%rd50, %SP, 0;
	{ // callseq 33, 0
	.param .b64 param0;
	st.param.b64 	[param0], %rd49;
	.param .b64 param1;
	st.param.b64 	[param1], %rd50;
	.param .b32 retval0;
	call.uni (retval0), 
	vprintf, 
	(
	param0, 
	param1
	);
	ld.param.b32 	%r83, [retval0];
	} // callseq 33
$L__BB1_39:
	add.s64 	%rd77, %rd77, 16;
	add.s32 	%r149, %r149, 4;
	add.s32 	%r150, %r27, 1;
	setp.ne.s32 	%p13, %r150, %r14;
	mov.u32 	%r151, %r14;
	@%p13 bra 	$L__BB1_19;
$L__BB1_40:
	setp.eq.s32 	%p14, %r13, 0;
	@%p14 bra 	$L__BB1_46;
	rem.s32 	%r85, %r151, %r35;
	setp.ne.s32 	%p15, %r85, 0;
	@%p15 bra 	$L__BB1_43;
	mov.u64 	%rd51, $str$2;
	cvta.global.u64 	%rd52, %rd51;
	{ // callseq 34, 0
	.param .b64 param0;
	st.param.b64 	[param0], %rd52;
	.param .b64 param1;
	st.param.b64 	[param1], 0;
	.param .b32 retval0;
	call.uni (retval0), 
	vprintf, 
	(
	param0, 
	param1
	);
	ld.param.b32 	%r86, [retval0];
	} // callseq 34
$L__BB1_43:
	add.s32 	%r88, %r151, %r19;
	mul.wide.u32 	%rd53, %r88, 4;
	add.s64 	%rd54, %rd1, %rd53;
	ld.global.u32 	%r32, [%rd54];
	setp.lt.s32 	%p16, %r32, 16;
	@%p16 bra 	$L__BB1_45;
	add.s32 	%r89, %r32, 55;
	cvt.s32.s8 	%r90, %r89;
	st.local.u32 	[%rd2], %r90;
	mov.u64 	%rd55, $str$4;
	cvta.global.u64 	%rd56, %rd55;
	add.u64 	%rd57, %SP, 0;
	{ // callseq 35, 0
	.param .b64 param0;
	st.param.b64 	[param0], %rd56;
	.param .b64 param1;
	st.param.b64 	[param1], %rd57;
	.param .b32 retval0;
	call.uni (retval0), 
	vprintf, 
	(
	param0, 
	param1
	);
	ld.param.b32 	%r91, [retval0];
	} // callseq 35
	bra.uni 	$L__BB1_46;
$L__BB1_45:
	st.local.u32 	[%rd2], %r32;
	mov.u64 	%rd58, $str$3;
	cvta.global.u64 	%rd59, %rd58;
	add.u64 	%rd60, %SP, 0;
	{ // callseq 36, 0
	.param .b64 param0;
	st.param.b64 	[param0], %rd59;
	.param .b64 param1;
	st.param.b64 	[param1], %rd60;
	.param .b32 retval0;
	call.uni (retval0), 
	vprintf, 
	(
	param0, 
	param1
	);
	ld.param.b32 	%r93, [retval0];
	} // callseq 36
$L__BB1_46:
	cvta.global.u64 	%rd62, %rd61;
	{ // callseq 37, 0
	.param .b64 param0;
	st.param.b64 	[param0], %rd62;
	.param .b64 param1;
	st.param.b64 	[param1], 0;
	.param .b32 retval0;
	call.uni (retval0), 
	vprintf, 
	(
	param0, 
	param1
	);
	ld.param.b32 	%r95, [retval0];
	} // callseq 37
	setp.ne.s32 	%p17, %r148, %r15;
	@%p17 bra 	$L__BB1_48;
	mov.u64 	%rd63, $str$6;
	cvta.global.u64 	%rd64, %rd63;
	{ // callseq 38, 0
	.param .b64 param0;
	st.param.b64 	[param0], %rd64;
	.param .b64 param1;
	st.param.b64 	[param1], 0;
	.param .b32 retval0;
	call.uni (retval0), 
	vprintf, 
	(
	param0, 
	param1
	);
	ld.param.b32 	%r97, [retval0];
	} // callseq 38
$L__BB1_48:
	add.s32 	%r148, %r148, 1;
	setp.ne.s32 	%p18, %r148, %r12;
	@%p18 bra 	$L__BB1_15;
	add.s32 	%r147, %r147, 1;
	setp.ne.s32 	%p19, %r147, %r36;
	@%p19 bra 	$L__BB1_14;
$L__BB1_50:
	ret;

}


// ===== COMPILED SASS (sm_100) =====

	.target	sm_100

	.elftype	@"ET_EXEC"


//--------------------- .note.nv.tkinfo           --------------------------
	.section	.note.nv.tkinfo,"",@"SHT_NOTE"
	.sectionflags	@"SHF_NOTE_NV_TKINFO"
	.tkinfo
        /*0018*/ 	.word	0x00000002
        /*0030*/ 	.string	""
        /*0030*/ 	.string	"ptxas"
        /*0030*/ 	.string	"Cuda compilation tools, release 13.0, V13.0.88"
        /*0030*/ 	.string	"Build cuda_13.0.r13.0/compiler.36424714_0"
        /*0030*/ 	.string	"-arch sm_100 -m 64 "



//--------------------- .note.nv.cuinfo           --------------------------
	.section	.note.nv.cuinfo,"",@"SHT_NOTE"
	.sectionflags	@"SHF_NOTE_NV_CUINFO"
        /*0018*/ 	.short	0x0002
        /*001a*/ 	.short	0x0064
        /*001c*/ 	.short	0x0082
	.zero		2


//--------------------- .nv.info                  --------------------------
	.section	.nv.info,"",@"SHT_CUDA_INFO"
	.align	4


	//----- nvinfo : EIATTR_REGCOUNT
	.align		4
        /*0000*/ 	.byte	0x04, 0x2f
        /*0002*/ 	.short	(.L_10 - .L_9)
	.align		4
.L_9:
        /*0004*/ 	.word	index@(_Z23printSudokuDeviceKernelPii)
        /*0008*/ 	.word	0x00000020


	//----- nvinfo : EIATTR_FRAME_SIZE
	.align		4
.L_10:
        /*000c*/ 	.byte	0x04, 0x11
        /*000e*/ 	.short	(.L_12 - .L_11)
	.align		4
.L_11:
        /*0010*/ 	.word	index@(_Z23printSudokuDeviceKernelPii)
        /*0014*/ 	.word	0x00000008


	//----- nvinfo : EIATTR_REGCOUNT
	.align		4
.L_12:
        /*0018*/ 	.byte	0x04, 0x2f
        /*001a*/ 	.short	(.L_14 - .L_13)
	.align		4
.L_13:
        /*001c*/ 	.word	index@(_Z25printExpandedSudokuKernelPiii)
        /*0020*/ 	.word	0x0000001e


	//----- nvinfo : EIATTR_FRAME_SIZE
	.align		4
.L_14:
        /*0024*/ 	.byte	0x04, 0x11
        /*0026*/ 	.short	(.L_16 - .L_15)
	.align		4
.L_15:
        /*0028*/ 	.word	index@(_Z25printExpandedSudokuKernelPiii)
        /*002c*/ 	.word	0x00000008


	//----- nvinfo : EIATTR_MIN_STACK_SIZE
	.align		4
.L_16:
        /*0030*/ 	.byte	0x04, 0x12
        /*0032*/ 	.short	(.L_18 - .L_17)
	.align		4
.L_17:
        /*0034*/ 	.word	index@(_Z25printExpandedSudokuKernelPiii)
        /*0038*/ 	.word	0x00000008


	//----- nvinfo : EIATTR_MIN_STACK_SIZE
	.align		4
.L_18:
        /*003c*/ 	.byte	0x04, 0x12
        /*003e*/ 	.short	(.L_20 - .L_19)
	.align		4
.L_19:
        /*0040*/ 	.word	index@(_Z23printSudokuDeviceKernelPii)
        /*0044*/ 	.word	0x00000008
.L_20:


//--------------------- .nv.compat                --------------------------
	.section	.nv.compat,"",@"SHT_CUDA_COMPAT_INFO"
	.align	4
        /*0000*/ 	.byte	0x02, 0x09, 0x00, 0x00, 0x02, 0x02, 0x01, 0x00, 0x02, 0x05, 0x05, 0x00, 0x03, 0x07, 0x01, 0x01
        /*0010*/ 	.byte	0x02, 0x03, 0x00, 0x00, 0x02, 0x06, 0x01, 0x00, 0x04, 0x0b, 0x08, 0x00, 0x09, 0x00, 0x00, 0x00
        /*0020*/ 	.byte	0x00, 0x00, 0x00, 0x00


//--------------------- .nv.info._Z25printExpandedSudokuKernelPiii --------------------------
	.section	.nv.info._Z25printExpandedSudokuKernelPiii,"",@"SHT_CUDA_INFO"
	.sectionflags	@""
	.align	4


	//----- nvinfo : EIATTR_CUDA_API_VERSION
	.align		4
        /*0000*/ 	.byte	0x04, 0x37
        /*0002*/ 	.short	(.L_22 - .L_21)
.L_21:
        /*0004*/ 	.word	0x00000082


	//----- nvinfo : EIATTR_KPARAM_INFO
	.align		4
.L_22:
        /*0008*/ 	.byte	0x04, 0x17
        /*000a*/ 	.short	(.L_24 - .L_23)
.L_23:
        /*000c*/ 	.word	0x00000000
        /*0010*/ 	.short	0x0002
        /*0012*/ 	.short	0x000c
        /*0014*/ 	.byte	0x00, 0xf0, 0x11, 0x00


	//----- nvinfo : EIATTR_KPARAM_INFO
	.align		4
.L_24:
        /*0018*/ 	.byte	0x04, 0x17
        /*001a*/ 	.short	(.L_26 - .L_25)
.L_25:
        /*001c*/ 	.word	0x00000000
        /*0020*/ 	.short	0x0001
        /*0022*/ 	.short	0x0008
        /*0024*/ 	.byte	0x00, 0xf0, 0x11, 0x00


	//----- nvinfo : EIATTR_KPARAM_INFO
	.align		4
.L_26:
        /*0028*/ 	.byte	0x04, 0x17
        /*002a*/ 	.short	(.L_28 - .L_27)
.L_27:
        /*002c*/ 	.word	0x00000000
        /*0030*/ 	.short	0x0000
        /*0032*/ 	.short	0x0000
        /*0034*/ 	.byte	0x00, 0xf5, 0x21, 0x00


	//----- nvinfo : EIATTR_SPARSE_MMA_MASK
	.align		4
.L_28:
        /*0038*/ 	.byte	0x03, 0x50
        /*003a*/ 	.short	0x0000


	//----- nvinfo : EIATTR_MAXREG_COUNT
	.align		4
        /*003c*/ 	.byte	0x03, 0x1b
        /*003e*/ 	.short	0x00ff


	//----- nvinfo : EIATTR_EXTERNS
	.align		4
        /*0040*/ 	.byte	0x04, 0x0f
        /*0042*/ 	.short	(.L_30 - .L_29)


	//   ....[0]....
	.align		4
.L_29:
        /*0044*/ 	.word	index@(vprintf)


	//----- nvinfo : EIATTR_MERCURY_ISA_VERSION
	.align		4
.L_30:
        /*0048*/ 	.byte	0x03, 0x5f
        /*004a*/ 	.short	0x0101


	//----- nvinfo : EIATTR_VRC_CTA_INIT_COUNT
	.align		4
        /*004c*/ 	.byte	0x02, 0x4a
	.zero		1
	.zero		1


	//----- nvinfo : EIATTR_SYSCALL_OFFSETS
	.align		4
        /*0050*/ 	.byte	0x04, 0x46
        /*0052*/ 	.short	(.L_32 - .L_31)


	//   ....[0]....
.L_31:
        /*0054*/ 	.word	0x000000d0


	//   ....[1]....
        /*0058*/ 	.word	0x00000250


	//   ....[2]....
        /*005c*/ 	.word	0x000002f0


	//   ....[3]....
        /*0060*/ 	.word	0x00000390


	//   ....[4]....
        /*0064*/ 	.word	0x00000430


	//   ....[5]....
        /*0068*/ 	.word	0x000004d0


	//   ....[6]....
        /*006c*/ 	.word	0x00000570


	//   ....[7]....
        /*0070*/ 	.word	0x00000610


	//   ....[8]....
        /*0074*/ 	.word	0x000006b0


	//   ....[9]....
        /*0078*/ 	.word	0x000007f0


	//   ....[10]....
        /*007c*/ 	.word	0x00000890


	//   ....[11]....
        /*0080*/ 	.word	0x00000930


	//   ....[12]....
        /*0084*/ 	.word	0x000009d0


	//   ....[13]....
        /*0088*/ 	.word	0x00000ac0


	//   ....[14]....
        /*008c*/ 	.word	0x00000b60


	//   ....[15]....
        /*0090*/ 	.word	0x00000c50


	//   ....[16]....
        /*0094*/ 	.word	0x00000d20


	//   ....[17]....
        /*0098*/ 	.word	0x00000f50


	//   ....[18]....
        /*009c*/ 	.word	0x00001260


	//   ....[19]....
        /*00a0*/ 	.word	0x00001390


	//   ....[20]....
        /*00a4*/ 	.word	0x00001460


	//   ....[21]....
        /*00a8*/ 	.word	0x000016a0


	//   ....[22]....
        /*00ac*/ 	.word	0x000017d0


	//   ....[23]....
        /*00b0*/ 	.word	0x00001880


	//   ....[24]....
        /*00b4*/ 	.word	0x00001ac0


	//   ....[25]....
        /*00b8*/ 	.word	0x00001bf0


	//   ....[26]....
        /*00bc*/ 	.word	0x00001ca0


	//   ....[27]....
        /*00c0*/ 	.word	0x00001ee0


	//   ....[28]....
        /*00c4*/ 	.word	0x00002010


	//   ....[29]....
        /*00c8*/ 	.word	0x000020c0


	//   ....[30]....
        /*00cc*/ 	.word	0x000023b0


	//   ....[31]....
        /*00d0*/ 	.word	0x00002530


	//   ....[32]....
        /*00d4*/ 	.word	0x000025e0


	//   ....[33]....
        /*00d8*/ 	.word	0x00002670


	//   ....[34]....
        /*00dc*/ 	.word	0x00002730


	//----- nvinfo : EIATTR_EXIT_INSTR_OFFSETS
	.align		4
.L_32:
        /*00e0*/ 	.byte	0x04, 0x1c
        /*00e2*/ 	.short	(.L_34 - .L_33)


	//   ....[0]....
.L_33:
        /*00e4*/ 	.word	0x00000100


	//   ....[1]....
        /*00e8*/ 	.word	0x00000710


	//   ....[2]....
        /*00ec*/ 	.word	0x00000a00


	//   ....[3]....
        /*00f0*/ 	.word	0x00000bb0


	//   ....[4]....
        /*00f4*/ 	.word	0x00000c60


	//   ....[5]....
        /*00f8*/ 	.word	0x000027d0


	//----- nvinfo : EIATTR_CRS_STACK_SIZE
	.align		4
.L_34:
        /*00fc*/ 	.byte	0x04, 0x1e
        /*00fe*/ 	.short	(.L_36 - .L_35)
.L_35:
        /*0100*/ 	.word	0x00000000


	//----- nvinfo : EIATTR_CBANK_PARAM_SIZE
	.align		4
.L_36:
        /*0104*/ 	.byte	0x03, 0x19
        /*0106*/ 	.short	0x0010


	//----- nvinfo : EIATTR_PARAM_CBANK
	.align		4
        /*0108*/ 	.byte	0x04, 0x0a
        /*010a*/ 	.short	(.L_38 - .L_37)
	.align		4
.L_37:
        /*010c*/ 	.word	index@(.nv.constant0._Z25printExpandedSudokuKernelPiii)
        /*0110*/ 	.short	0x0380
        /*0112*/ 	.short	0x0010


	//----- nvinfo : EIATTR_SW_WAR
	.align		4
.L_38:
        /*0114*/ 	.byte	0x04, 0x36
        /*0116*/ 	.short	(.L_40 - .L_39)
.L_39:
        /*0118*/ 	.word	0x00000008
.L_40:


//--------------------- .nv.info._Z23printSudokuDeviceKernelPii --------------------------
	.section	.nv.info._Z23printSudokuDeviceKernelPii,"",@"SHT_CUDA_INFO"
	.sectionflags	@""
	.align	4


	//----- nvinfo : EIATTR_CUDA_API_VERSION
	.align		4
        /*0000*/ 	.byte	0x04, 0x37
        /*0002*/ 	.short	(.L_42 - .L_41)
.L_41:
        /*0004*/ 	.word	0x00000082


	//----- nvinfo : EIATTR_KPARAM_INFO
	.align		4
.L_42:
        /*0008*/ 	.byte	0x04, 0x17
        /*000a*/ 	.short	(.L_44 - .L_43)
.L_43:
        /*000c*/ 	.word	0x00000000
        /*0010*/ 	.short	0x0001
        /*0012*/ 	.short	0x0008
        /*0014*/ 	.byte	0x00, 0xf0, 0x11, 0x00


	//----- nvinfo : EIATTR_KPARAM_INFO
	.align		4
.L_44:
        /*0018*/ 	.byte	0x04, 0x17
        /*001a*/ 	.short	(.L_46 - .L_45)
.L_45:
        /*001c*/ 	.word	0x00000000
        /*0020*/ 	.short	0x0000
        /*0022*/ 	.short	0x0000
        /*0024*/ 	.byte	0x00, 0xf5, 0x21, 0x00


	//----- nvinfo : EIATTR_SPARSE_MMA_MASK
	.align		4
.L_46:
        /*0028*/ 	.byte	0x03, 0x50
        /*002a*/ 	.short	0x0000


	//----- nvinfo : EIATTR_MAXREG_COUNT
	.align		4
        /*002c*/ 	.byte	0x03, 0x1b
        /*002e*/ 	.short	0x00ff


	//----- nvinfo : EIATTR_EXTERNS
	.align		4
        /*0030*/ 	.byte	0x04, 0x0f
        /*0032*/ 	.short	(.L_48 - .L_47)


	//   ....[0]....
	.align		4
.L_47:
        /*0034*/ 	.word	index@(vprintf)


	//----- nvinfo : EIATTR_MERCURY_ISA_VERSION
	.align		4
.L_48:
        /*0038*/ 	.byte	0x03, 0x5f
        /*003a*/ 	.short	0x0101


	//----- nvinfo : EIATTR_VRC_CTA_INIT_COUNT
	.align		4
        /*003c*/ 	.byte	0x02, 0x4a
	.zero		1
	.zero		1


	//----- nvinfo : EIATTR_SYSCALL_OFFSETS
	.align		4
        /*0040*/ 	.byte	0x04, 0x46
        /*0042*/ 	.short	(.L_50 - .L_49)


	//   ....[0]....
.L_49:
        /*0044*/ 	.word	0x000000d0


	//   ....[1]....
        /*0048*/ 	.word	0x00000370


	//   ....[2]....
        /*004c*/ 	.word	0x00000640


	//   ....[3]....
        /*0050*/ 	.word	0x00000770


	//   ....[4]....
        /*0054*/ 	.word	0x00000840


	//   ....[5]....
        /*0058*/ 	.word	0x00000a80


	//   ....[6]....
        /*005c*/ 	.word	0x00000bb0


	//   ....[7]....
        /*0060*/ 	.word	0x00000c60


	//   ....[8]....
        /*0064*/ 	.word	0x00000ea0


	//   ....[9]....
        /*0068*/ 	.word	0x00000fd0


	//   ....[10]....
        /*006c*/ 	.word	0x00001080


	//   ....[11]....
        /*0070*/ 	.word	0x000012c0


	//   ....[12]....
        /*0074*/ 	.word	0x000013f0


	//   ....[13]....
        /*0078*/ 	.word	0x000014a0


	//   ....[14]....
        /*007c*/ 	.word	0x00001790


	//   ....[15]....
        /*0080*/ 	.word	0x000018f0


	//   ....[16]....
        /*0084*/ 	.word	0x000019a0


	//   ....[17]....
        /*0088*/ 	.word	0x00001a30


	//   ....[18]....
        /*008c*/ 	.word	0x00001af0


	//----- nvinfo : EIATTR_EXIT_INSTR_OFFSETS
	.align		4
.L_50:
        /*0090*/ 	.byte	0x04, 0x1c
        /*0092*/ 	.short	(.L_52 - .L_51)


	//   ....[0]....
.L_51:
        /*0094*/ 	.word	0x00000100


	//   ....[1]....
        /*0098*/ 	.word	0x00001b40


	//----- nvinfo : EIATTR_CRS_STACK_SIZE
	.align		4
.L_52:
        /*009c*/ 	.byte	0x04, 0x1e
        /*009e*/ 	.short	(.L_54 - .L_53)
.L_53:
        /*00a0*/ 	.word	0x00000000


	//----- nvinfo : EIATTR_CBANK_PARAM_SIZE
	.align		4
.L_54:
        /*00a4*/ 	.byte	0x03, 0x19
        /*00a6*/ 	.short	0x000c


	//----- nvinfo : EIATTR_PARAM_CBANK
	.align		4
        /*00a8*/ 	.byte	0x04, 0x0a
        /*00aa*/ 	.short	(.L_56 - .L_55)
	.align		4
.L_55:
        /*00ac*/ 	.word	index@(.nv.constant0._Z23printSudokuDeviceKernelPii)
        /*00b0*/ 	.short	0x0380
        /*00b2*/ 	.short	0x000c


	//----- nvinfo : EIATTR_SW_WAR
	.align		4
.L_56:
        /*00b4*/ 	.byte	0x04, 0x36
        /*00b6*/ 	.short	(.L_58 - .L_57)
.L_57:
        /*00b8*/ 	.word	0x00000008
.L_58:


//--------------------- .nv.callgraph             --------------------------
	.section	.nv.callgraph,"",@"SHT_CUDA_CALLGRAPH"
	.align	4
	.sectionentsize	8
	.align		4
        /*0000*/ 	.word	0x00000000
	.align		4
        /*0004*/ 	.word	0xffffffff
	.align		4
        /*0008*/ 	.word	index@(_Z25printExpandedSudokuKernelPiii)
	.align		4
        /*000c*/ 	.word	index@(vprintf)
	.align		4
        /*0010*/ 	.word	index@(_Z23printSudokuDeviceKernelPii)
	.align		4
        /*0014*/ 	.word	index@(vprintf)
	.align		4
        /*0018*/ 	.word	0x00000000
	.align		4
        /*001c*/ 	.word	0xfffffffe
	.align		4
        /*0020*/ 	.word	0x00000000
	.align		4
        /*0024*/ 	.word	0xfffffffd
	.align		4
        /*0028*/ 	.word	0x00000000
	.align		4
        /*002c*/ 	.word	0xfffffffc


//--------------------- .nv.constant4             --------------------------
	.section	.nv.constant4,"a",@progbits
	.align	8
	.align		8
.nv.constant4:
        /*0000*/ 	.dword	vprintf
	.align		8
        /*0008*/ 	.dword	$str
	.align		8
        /*0010*/ 	.dword	$str$1
	.align		8
        /*0018*/ 	.dword	$str$2
	.align		8
        /*0020*/ 	.dword	$str$3
	.align		8
        /*0028*/ 	.dword	$str$4
	.align		8
        /*0030*/ 	.dword	$str$5
	.align		8
        /*0038*/ 	.dword	$str$6
	.align		8
        /*0040*/ 	.dword	$str$7
	.align		8
        /*0048*/ 	.dword	$str$8


//--------------------- .text._Z25printExpandedSudokuKernelPiii --------------------------
	.section	.text._Z25printExpandedSudokuKernelPiii,"ax",@progbits
	.align	128
        .global         _Z25printExpandedSudokuKernelPiii
        .type           _Z25printExpandedSudokuKernelPiii,@function
        .size           _Z25printExpandedSudokuKernelPiii,(.L_x_103 - _Z25printExpandedSudokuKernelPiii)
        .other          _Z25printExpandedSudokuKernelPiii,@"STO_CUDA_ENTRY STV_DEFAULT"
_Z25printExpandedSudokuKernelPiii:
.text._Z25printExpandedSudokuKernelPiii:
[----:B------:R-:W0:Y:S01]  /*0000*/  LDC R1, c[0x0][0x37c] ;  /* 0x0000df00ff017b82 */ /* 0x000e220000000800 */
[----:B------:R-:W-:Y:S01]  /*0010*/  MOV R0, 0x0 ;  /* 0x0000000000007802 */ /* 0x000fe20000000f00 */
[----:B------:R-:W1:Y:S01]  /*0020*/  LDCU UR4, c[0x0][0x2f8] ;  /* 0x00005f00ff0477ac */ /* 0x000e620008000800 */
[----:B0-----:R-:W-:Y:S01]  /*0030*/  VIADD R1, R1, 0xfffffff8 ;  /* 0xfffffff801017836 */ /* 0x001fe20000000000 */
[----:B------:R-:W-:-:S04]  /*0040*/  CS2R R6, SRZ ;  /* 0x0000000000067805 */ /* 0x000fc8000001ff00 */
[----:B------:R0:W2:Y:S01]  /*0050*/  LDC.64 R2, c[0x4][R0] ;  /* 0x0100000000027b82 */ /* 0x0000a20000000a00 */
[----:B------:R-:W3:Y:S01]  /*0060*/  LDCU.64 UR6, c[0x4][0x40] ;  /* 0x01000800ff0677ac */ /* 0x000ee20008000a00 */
[----:B------:R-:W4:Y:S01]  /*0070*/  LDCU UR5, c[0x0][0x2fc] ;  /* 0x00005f80ff0577ac */ /* 0x000f220008000800 */
[----:B-1----:R-:W-:Y:S01]  /*0080*/  IADD3 R23, P0, PT, R1, UR4, RZ ;  /* 0x0000000401177c10 */ /* 0x002fe2000ff1e0ff */
[----:B---3--:R-:W-:Y:S02]  /*0090*/  IMAD.U32 R4, RZ, RZ, UR6 ;  /* 0x00000006ff047e24 */ /* 0x008fe4000f8e00ff */
[----:B------:R-:W-:Y:S02]  /*00a0*/  IMAD.U32 R5, RZ, RZ, UR7 ;  /* 0x00000007ff057e24 */ /* 0x000fe4000f8e00ff */
[----:B0---4-:R-:W-:-:S08]  /*00b0*/  IMAD.X R22, RZ, RZ, UR5, P0 ;  /* 0x00000005ff167e24 */ /* 0x011fd000080e06ff */
[----:B------:R-:W-:-:S07]  /*00c0*/  LEPC R20, `(.L_x_0) ;  /* 0x000000001014794e */ /* 0x000fce0000000000 */
[----:B--2---:R-:W-:Y:S05]  /*00d0*/  CALL.ABS.NOINC R2 ;  /* 0x0000000002007343 */ /* 0x004fea0003c00000 */
.L_x_0:
[----:B------:R-:W0:Y:S02]  /*00e0*/  LDC R0, c[0x0][0x38c] ;  /* 0x0000e300ff007b82 */ /* 0x000e240000000800 */
[----:B0-----:R-:W-:-:S13]  /*00f0*/  ISETP.GE.AND P0, PT, R0, 0x1, PT ;  /* 0x000000010000780c */ /* 0x001fda0003f06270 */
[----:B------:R-:W-:Y:S05]  /*0100*/  @!P0 EXIT ;  /* 0x000000000000894d */ /* 0x000fea0003800000 */
[----:B------:R-:W0:Y:S02]  /*0110*/  LDC R27, c[0x0][0x388] ;  /* 0x0000e200ff1b7b82 */ /* 0x000e240000000800 */
[C---:B0-----:R-:W-:Y:S01]  /*0120*/  ISETP.NE.AND P0, PT, R27.reuse, RZ, PT ;  /* 0x000000ff1b00720c */ /* 0x041fe20003f05270 */
[----:B------:R-:W-:-:S12]  /*0130*/  IMAD R27, R27, R27, RZ ;  /* 0x0000001b1b1b7224 */ /* 0x000fd800078e02ff */
[----:B------:R-:W-:Y:S05]  /*0140*/  @P0 BRA `(.L_x_1) ;  /* 0x0000000800c80947 */ /* 0x000fea0003800000 */
[C---:B------:R-:W-:Y:S01]  /*0150*/  ISETP.GE.U32.AND P0, PT, R0.reuse, 0x8, PT ;  /* 0x000000080000780c */ /* 0x040fe20003f06070 */
[----:B------:R-:W-:Y:S01]  /*0160*/  HFMA2 R18, -RZ, RZ, 0, 0 ;  /* 0x00000000ff127431 */ /* 0x000fe200000001ff */
[----:B------:R-:W-:-:S11]  /*0170*/  LOP3.LUT R17, R0, 0x7, RZ, 0xc0, !PT ;  /* 0x0000000700117812 */ /* 0x000fd600078ec0ff */
[----:B------:R-:W-:Y:S05]  /*0180*/  @!P0 BRA `(.L_x_2) ;  /* 0x00000004005c8947 */ /* 0x000fea0003800000 */
[----:B------:R-:W-:Y:S01]  /*0190*/  BSSY.RECONVERGENT B6, `(.L_x_2) ;  /* 0x0000056000067945 */ /* 0x000fe20003800200 */
[----:B------:R-:W-:Y:S01]  /*01a0*/  LOP3.LUT R18, R0, 0x7ffffff8, RZ, 0xc0, !PT ;  /* 0x7ffffff800127812 */ /* 0x000fe200078ec0ff */
[----:B------:R-:W-:-:S07]  /*01b0*/  IMAD.MOV.U32 R16, RZ, RZ, RZ ;  /* 0x000000ffff107224 */ /* 0x000fce00078e00ff */
.L_x_11:
[----:B------:R-:W-:Y:S01]  /*01c0*/  MOV R2, 0x0 ;  /* 0x0000000000027802 */ /* 0x000fe20000000f00 */
[----:B------:R0:W-:Y:S01]  /*01d0*/  STL [R1], R16 ;  /* 0x0000001001007387 */ /* 0x0001e20000100800 */
[----:B------:R-:W1:Y:S01]  /*01e0*/  LDCU.64 UR4, c[0x4][0x48] ;  /* 0x01000900ff0477ac */ /* 0x000e620008000a00 */
[----:B------:R-:W-:Y:S01]  /*01f0*/  IMAD.MOV.U32 R6, RZ, RZ, R23 ;  /* 0x000000ffff067224 */ /* 0x000fe200078e0017 */
[----:B------:R0:W2:Y:S01]  /*0200*/  LDC.64 R8, c[0x4][R2] ;  /* 0x0100000002087b82 */ /* 0x0000a20000000a00 */
[----:B------:R-:W-:Y:S01]  /*0210*/  MOV R7, R22 ;  /* 0x0000001600077202 */ /* 0x000fe20000000f00 */
[----:B-1----:R-:W-:Y:S02]  /*0220*/  IMAD.U32 R4, RZ, RZ, UR4 ;  /* 0x00000004ff047e24 */ /* 0x002fe4000f8e00ff */
[----:B0-----:R-:W-:-:S07]  /*0230*/  IMAD.U32 R5, RZ, RZ, UR5 ;  /* 0x00000005ff057e24 */ /* 0x001fce000f8e00ff */
[----:B------:R-:W-:-:S07]  /*0240*/  LEPC R20, `(.L_x_3) ;  /* 0x000000001014794e */ /* 0x000fce0000000000 */
[----:B--2---:R-:W-:Y:S05]  /*0250*/  CALL.ABS.NOINC R8 ;  /* 0x0000000008007343 */ /* 0x004fea0003c00000 */
.L_x_3:
[----:B------:R-:W-:Y:S01]  /*0260*/  VIADD R0, R16, 0x1 ;  /* 0x0000000110007836 */ /* 0x000fe20000000000 */
[----:B------:R0:W1:Y:S01]  /*0270*/  LDC.64 R8, c[0x4][R2] ;  /* 0x0100000002087b82 */ /* 0x0000620000000a00 */
[----:B------:R-:W2:Y:S01]  /*0280*/  LDCU.64 UR4, c[0x4][0x48] ;  /* 0x01000900ff0477ac */ /* 0x000ea20008000a00 */
[----:B------:R-:W-:Y:S01]  /*0290*/  IMAD.MOV.U32 R6, RZ, RZ, R23 ;  /* 0x000000ffff067224 */ /* 0x000fe200078e0017 */
[----:B------:R-:W-:Y:S01]  /*02a0*/  MOV R7, R22 ;  /* 0x0000001600077202 */ /* 0x000fe20000000f00 */
[----:B------:R0:W-:Y:S01]  /*02b0*/  STL [R1], R0 ;  /* 0x0000000001007387 */ /* 0x0001e20000100800 */
[----:B--2---:R-:W-:Y:S02]  /*02c0*/  IMAD.U32 R4, RZ, RZ, UR4 ;  /* 0x00000004ff047e24 */ /* 0x004fe4000f8e00ff */
[----:B0-----:R-:W-:-:S07]  /*02d0*/  IMAD.U32 R5, RZ, RZ, UR5 ;  /* 0x00000005ff057e24 */ /* 0x001fce000f8e00ff */
[----:B------:R-:W-:-:S07]  /*02e0*/  LEPC R20, `(.L_x_4) ;  /* 0x000000001014794e */ /* 0x000fce0000000000 */
[----:B-1----:R-:W-:Y:S05]  /*02f0*/  CALL.ABS.NOINC R8 ;  /* 0x0000000008007343 */ /* 0x002fea0003c00000 */
.L_x_4:
        /* <DEDUP_REMOVED lines=10> */
.L_x_5:
        /* <DEDUP_REMOVED lines=10> */
.L_x_6:
        /* <DEDUP_REMOVED lines=10> */
.L_x_7:
        /* <DEDUP_REMOVED lines=10> */
.L_x_8:
        /* <DEDUP_REMOVED lines=10> */
.L_x_9:
[----:B------:R-:W-:Y:S01]  /*0620*/  VIADD R0, R16, 0x7 ;  /* 0x0000000710007836 */ /* 0x000fe20000000000 */
[----:B------:R-:W0:Y:S01]  /*0630*/  LDC.64 R2, c[0x4][R2] ;  /* 0x0100000002027b82 */ /* 0x000e220000000a00 */
[----:B------:R-:W1:Y:S01]  /*0640*/  LDCU.64 UR4, c[0x4][0x48] ;  /* 0x01000900ff0477ac */ /* 0x000e620008000a00 */
[----:B------:R-:W-:Y:S01]  /*0650*/  IMAD.MOV.U32 R6, RZ, RZ, R23 ;  /* 0x000000ffff067224 */ /* 0x000fe200078e0017 */
[----:B------:R-:W-:Y:S01]  /*0660*/  MOV R7, R22 ;  /* 0x0000001600077202 */ /* 0x000fe20000000f00 */
[----:B------:R2:W-:Y:S01]  /*0670*/  STL [R1], R0 ;  /* 0x0000000001007387 */ /* 0x0005e20000100800 */
[----:B-1----:R-:W-:Y:S02]  /*0680*/  IMAD.U32 R4, RZ, RZ, UR4 ;  /* 0x00000004ff047e24 */ /* 0x002fe4000f8e00ff */
[----:B--2---:R-:W-:-:S07]  /*0690*/  IMAD.U32 R5, RZ, RZ, UR5 ;  /* 0x00000005ff057e24 */ /* 0x004fce000f8e00ff */
[----:B------:R-:W-:-:S07]  /*06a0*/  LEPC R20, `(.L_x_10) ;  /* 0x000000001014794e */ /* 0x000fce0000000000 */
[----:B0-----:R-:W-:Y:S05]  /*06b0*/  CALL.ABS.NOINC R2 ;  /* 0x0000000002007343 */ /* 0x001fea0003c00000 */
.L_x_10:
[----:B------:R-:W-:-:S05]  /*06c0*/  VIADD R16, R16, 0x8 ;  /* 0x0000000810107836 */ /* 0x000fca0000000000 */
[----:B------:R-:W-:-:S13]  /*06d0*/  ISETP.NE.AND P0, PT, R16, R18, PT ;  /* 0x000000121000720c */ /* 0x000fda0003f05270 */
[----:B------:R-:W-:Y:S05]  /*06e0*/  @P0 BRA `(.L_x_11) ;  /* 0xfffffff800b40947 */ /* 0x000fea000383ffff */
[----:B------:R-:W-:Y:S05]  /*06f0*/  BSYNC.RECONVERGENT B6 ;  /* 0x0000000000067941 */ /* 0x000fea0003800200 */
.L_x_2:
[----:B------:R-:W-:-:S13]  /*0700*/  ISETP.NE.AND P0, PT, R17, RZ, PT ;  /* 0x000000ff1100720c */ /* 0x000fda0003f05270 */
[----:B------:R-:W-:Y:S05]  /*0710*/  @!P0 EXIT ;  /* 0x000000000000894d */ /* 0x000fea0003800000 */
[----:B------:R-:W0:Y:S01]  /*0720*/  LDC R16, c[0x0][0x38c] ;  /* 0x0000e300ff107b82 */ /* 0x000e220000000800 */
[----:B------:R-:W-:Y:S02]  /*0730*/  ISETP.GE.U32.AND P0, PT, R17, 0x4, PT ;  /* 0x000000041100780c */ /* 0x000fe40003f06070 */
[----:B0-----:R-:W-:-:S11]  /*0740*/  LOP3.LUT R16, R16, 0x3, RZ, 0xc0, !PT ;  /* 0x0000000310107812 */ /* 0x001fd600078ec0ff */
[----:B------:R-:W-:Y:S05]  /*0750*/  @!P0 BRA `(.L_x_12) ;  /* 0x0000000000a48947 */ /* 0x000fea0003800000 */
        /* <DEDUP_REMOVED lines=10> */
.L_x_13:
        /* <DEDUP_REMOVED lines=10> */
.L_x_14:
        /* <DEDUP_REMOVED lines=10> */
.L_x_15:
        /* <DEDUP_REMOVED lines=10> */
.L_x_16:
[----:B------:R-:W-:-:S07]  /*09e0*/  VIADD R18, R18, 0x4 ;  /* 0x0000000412127836 */ /* 0x000fce0000000000 */
.L_x_12:
[----:B------:R-:W-:-:S13]  /*09f0*/  ISETP.NE.AND P0, PT, R16, RZ, PT ;  /* 0x000000ff1000720c */ /* 0x000fda0003f05270 */
[----:B------:R-:W-:Y:S05]  /*0a00*/  @!P0 EXIT ;  /* 0x000000000000894d */ /* 0x000fea0003800000 */
[----:B------:R-:W-:-:S13]  /*0a10*/  ISETP.NE.AND P0, PT, R16, 0x1, PT ;  /* 0x000000011000780c */ /* 0x000fda0003f05270 */
        /* <DEDUP_REMOVED lines=11> */
.L_x_18:
        /* <DEDUP_REMOVED lines=10> */
.L_x_19:
[----:B------:R-:W-:-:S07]  /*0b70*/  VIADD R18, R18, 0x2 ;  /* 0x0000000212127836 */ /* 0x000fce0000000000 */
.L_x_17:
[----:B------:R-:W0:Y:S02]  /*0b80*/  LDC R0, c[0x0][0x38c] ;  /* 0x0000e300ff007b82 */ /* 0x000e240000000800 */
[----:B0-----:R-:W-:-:S04]  /*0b90*/  LOP3.LUT R0, R0, 0x1, RZ, 0xc0, !PT ;  /* 0x0000000100007812 */ /* 0x001fc800078ec0ff */
[----:B------:R-:W-:-:S13]  /*0ba0*/  ISETP.NE.U32.AND P0, PT, R0, 0x1, PT ;  /* 0x000000010000780c */ /* 0x000fda0003f05070 */
[----:B------:R-:W-:Y:S05]  /*0bb0*/  @P0 EXIT ;  /* 0x000000000000094d */ /* 0x000fea0003800000 */
        /* <DEDUP_REMOVED lines=10> */
.L_x_20:
[----:B------:R-:W-:Y:S05]  /*0c60*/  EXIT ;  /* 0x000000000000794d */ /* 0x000fea0003800000 */
.L_x_1:
[----:B------:R-:W0:Y:S01]  /*0c70*/  LDC.64 R18, c[0x0][0x358] ;  /* 0x0000d600ff127b82 */ /* 0x000e220000000a00 */
[----:B------:R-:W-:-:S07]  /*0c80*/  IMAD.MOV.U32 R2, RZ, RZ, RZ ;  /* 0x000000ffff027224 */ /* 0x000fce00078e00ff */
.L_x_61:
[----:B------:R-:W-:Y:S01]  /*0c90*/  MOV R0, 0x0 ;  /* 0x0000000000007802 */ /* 0x000fe20000000f00 */
[----:B------:R1:W-:Y:S01]  /*0ca0*/  STL [R1], R2 ;  /* 0x0000000201007387 */ /* 0x0003e20000100800 */
[----:B------:R-:W2:Y:S01]  /*0cb0*/  LDCU.64 UR4, c[0x4][0x48] ;  /* 0x01000900ff0477ac */ /* 0x000ea20008000a00 */
[----:B------:R-:W-:Y:S01]  /*0cc0*/  IMAD.MOV.U32 R6, RZ, RZ, R23 ;  /* 0x000000ffff067224 */ /* 0x000fe200078e0017 */
[----:B------:R1:W3:Y:S01]  /*0cd0*/  LDC.64 R8, c[0x4][R0] ;  /* 0x0100000000087b82 */ /* 0x0002e20000000a00 */
[----:B------:R-:W-:Y:S01]  /*0ce0*/  MOV R7, R22 ;  /* 0x0000001600077202 */ /* 0x000fe20000000f00 */
[----:B--2---:R-:W-:Y:S02]  /*0cf0*/  IMAD.U32 R4, RZ, RZ, UR4 ;  /* 0x00000004ff047e24 */ /* 0x004fe4000f8e00ff */
[----:B-1----:R-:W-:-:S07]  /*0d00*/  IMAD.U32 R5, RZ, RZ, UR5 ;  /* 0x00000005ff057e24 */ /* 0x002fce000f8e00ff */
[----:B------:R-:W-:-:S07]  /*0d10*/  LEPC R20, `(.L_x_21) ;  /* 0x000000001014794e */ /* 0x000fce0000000000 */
[----:B0--3--:R-:W-:Y:S05]  /*0d20*/  CALL.ABS.NOINC R8 ;  /* 0x0000000008007343 */ /* 0x009fea0003c00000 */
.L_x_21:
[----:B------:R-:W-:Y:S01]  /*0d30*/  BSSY.RECONVERGENT B8, `(.L_x_22) ;  /* 0x00001a5000087945 */ /* 0x000fe20003800200 */
[----:B------:R-:W-:-:S07]  /*0d40*/  IMAD.MOV.U32 R26, RZ, RZ, RZ ;  /* 0x000000ffff1a7224 */ /* 0x000fce00078e00ff */
.L_x_60:
[----:B------:R-:W0:Y:S01]  /*0d50*/  LDC R8, c[0x0][0x388] ;  /* 0x0000e200ff087b82 */ /* 0x000e220000000800 */
[----:B------:R-:W-:Y:S01]  /*0d60*/  ISETP.GE.AND P1, PT, R26, RZ, PT ;  /* 0x000000ff1a00720c */ /* 0x000fe20003f26270 */
[----:B------:R-:W-:Y:S01]  /*0d70*/  BSSY.RECONVERGENT B6, `(.L_x_23) ;  /* 0x000001f000067945 */ /* 0x000fe20003800200 */
[----:B0-----:R-:W-:Y:S02]  /*0d80*/  IABS R3, R8 ;  /* 0x0000000800037213 */ /* 0x001fe40000000000 */
[----:B------:R-:W-:Y:S02]  /*0d90*/  ISETP.NE.AND P2, PT, R8, RZ, PT ;  /* 0x000000ff0800720c */ /* 0x000fe40003f45270 */
[----:B------:R-:W0:Y:S08]  /*0da0*/  I2F.RP R0, R3 ;  /* 0x0000000300007306 */ /* 0x000e300000209400 */
[----:B0-----:R-:W0:Y:S02]  /*0db0*/  MUFU.RCP R0, R0 ;  /* 0x0000000000007308 */ /* 0x001e240000001000 */
[----:B0-----:R-:W-:-:S06]  /*0dc0*/  VIADD R4, R0, 0xffffffe ;  /* 0x0ffffffe00047836 */ /* 0x001fcc0000000000 */
[----:B------:R0:W1:Y:S02]  /*0dd0*/  F2I.FTZ.U32.TRUNC.NTZ R5, R4 ;  /* 0x0000000400057305 */ /* 0x000064000021f000 */
[----:B0-----:R-:W-:Y:S02]  /*0de0*/  IMAD.MOV.U32 R4, RZ, RZ, RZ ;  /* 0x000000ffff047224 */ /* 0x001fe400078e00ff */
[----:B-1----:R-:W-:-:S04]  /*0df0*/  IMAD.MOV R6, RZ, RZ, -R5 ;  /* 0x000000ffff067224 */ /* 0x002fc800078e0a05 */
[----:B------:R-:W-:Y:S01]  /*0e00*/  IMAD R7, R6, R3, RZ ;  /* 0x0000000306077224 */ /* 0x000fe200078e02ff */
[----:B------:R-:W-:-:S03]  /*0e10*/  IABS R6, R26 ;  /* 0x0000001a00067213 */ /* 0x000fc60000000000 */
[----:B------:R-:W-:-:S06]  /*0e20*/  IMAD.HI.U32 R5, R5, R7, R4 ;  /* 0x0000000705057227 */ /* 0x000fcc00078e0004 */
[----:B------:R-:W-:-:S05]  /*0e30*/  IMAD.HI.U32 R5, R5, R6, RZ ;  /* 0x0000000605057227 */ /* 0x000fca00078e00ff */
[----:B------:R-:W-:-:S05]  /*0e40*/  IADD3 R5, PT, PT, -R5, RZ, RZ ;  /* 0x000000ff05057210 */ /* 0x000fca0007ffe1ff */
[----:B------:R-:W-:-:S05]  /*0e50*/  IMAD R0, R3, R5, R6 ;  /* 0x0000000503007224 */ /* 0x000fca00078e0206 */
[----:B------:R-:W-:-:S13]  /*0e60*/  ISETP.GT.U32.AND P0, PT, R3, R0, PT ;  /* 0x000000000300720c */ /* 0x000fda0003f04070 */
[----:B------:R-:W-:-:S05]  /*0e70*/  @!P0 IMAD.IADD R0, R0, 0x1, -R3 ;  /* 0x0000000100008824 */ /* 0x000fca00078e0a03 */
[----:B------:R-:W-:-:S13]  /*0e80*/  ISETP.GT.U32.AND P0, PT, R3, R0, PT ;  /* 0x000000000300720c */ /* 0x000fda0003f04070 */
[----:B------:R-:W-:-:S04]  /*0e90*/  @!P0 IMAD.IADD R0, R0, 0x1, -R3 ;  /* 0x0000000100008824 */ /* 0x000fc800078e0a03 */
[----:B------:R-:W-:Y:S01]  /*0ea0*/  @!P1 IMAD.MOV R0, RZ, RZ, -R0 ;  /* 0x000000ffff009224 */ /* 0x000fe200078e0a00 */
[----:B------:R-:W-:-:S04]  /*0eb0*/  @!P2 LOP3.LUT R0, RZ, R8, RZ, 0x33, !PT ;  /* 0x00000008ff00a212 */ /* 0x000fc800078e33ff */
[----:B------:R-:W-:-:S13]  /*0ec0*/  ISETP.NE.AND P0, PT, R0, RZ, PT ;  /* 0x000000ff0000720c */ /* 0x000fda0003f05270 */
[----:B------:R-:W-:Y:S05]  /*0ed0*/  @P0 BRA `(.L_x_24) ;  /* 0x0000000000200947 */ /* 0x000fea0003800000 */
[----:B------:R-:W-:Y:S01]  /*0ee0*/  MOV R0, 0x0 ;  /* 0x0000000000007802 */ /* 0x000fe20000000f00 */
[----:B------:R-:W0:Y:S01]  /*0ef0*/  LDCU.64 UR4, c[0x4][0x10] ;  /* 0x01000200ff0477ac */ /* 0x000e220008000a00 */
[----:B------:R-:W-:Y:S02]  /*0f00*/  CS2R R6, SRZ ;  /* 0x0000000000067805 */ /* 0x000fe4000001ff00 */
[----:B------:R1:W2:Y:S01]  /*0f10*/  LDC.64 R8, c[0x4][R0] ;  /* 0x0100000000087b82 */ /* 0x0002a20000000a00 */
[----:B0-----:R-:W-:Y:S01]  /*0f20*/  IMAD.U32 R4, RZ, RZ, UR4 ;  /* 0x00000004ff047e24 */ /* 0x001fe2000f8e00ff */
[----:B-1----:R-:W-:-:S07]  /*0f30*/  MOV R5, UR5 ;  /* 0x0000000500057c02 */ /* 0x002fce0008000f00 */
[----:B------:R-:W-:-:S07]  /*0f40*/  LEPC R20, `(.L_x_24) ;  /* 0x000000001014794e */ /* 0x000fce0000000000 */
[----:B--2---:R-:W-:Y:S05]  /*0f50*/  CALL.ABS.NOINC R8 ;  /* 0x0000000008007343 */ /* 0x004fea0003c00000 */
.L_x_24:
[----:B------:R-:W-:Y:S05]  /*0f60*/  BSYNC.RECONVERGENT B6 ;  /* 0x0000000000067941 */ /* 0x000fea0003800200 */
.L_x_23:
[----:B------:R-:W-:Y:S01]  /*0f70*/  ISETP.GE.U32.AND P0, PT, R27, 0x4, PT ;  /* 0x000000041b00780c */ /* 0x000fe20003f06070 */
[----:B------:R-:W-:Y:S02]  /*0f80*/  IMAD R3, R2, R27, RZ ;  /* 0x0000001b02037224 */ /* 0x000fe400078e02ff */
[----:B------:R-:W-:Y:S02]  /*0f90*/  IMAD.MOV.U32 R16, RZ, RZ, RZ ;  /* 0x000000ffff107224 */ /* 0x000fe400078e00ff */
[----:B------:R-:W-:-:S04]  /*0fa0*/  IMAD.IADD R0, R3, 0x1, R26 ;  /* 0x0000000103007824 */ /* 0x000fc800078e021a */
[----:B------:R-:W-:-:S04]  /*0fb0*/  IMAD R25, R0, R27, RZ ;  /* 0x0000001b00197224 */ /* 0x000fc800078e02ff */
[----:B------:R-:W-:Y:S05]  /*0fc0*/  @!P0 BRA `(.L_x_25) ;  /* 0x00000010006c8947 */ /* 0x000fea0003800000 */
[----:B------:R-:W0:Y:S01]  /*0fd0*/  LDCU.64 UR4, c[0x0][0x380] ;  /* 0x00007000ff0477ac */ /* 0x000e220008000a00 */
[----:B------:R-:W-:Y:S01]  /*0fe0*/  HFMA2 R24, -RZ, RZ, 0, 0 ;  /* 0x00000000ff187431 */ /* 0x000fe200000001ff */
[----:B------:R-:W-:Y:S01]  /*0ff0*/  BSSY.RECONVERGENT B7, `(.L_x_26) ;  /* 0x0000117000077945 */ /* 0x000fe20003800200 */
[----:B0-----:R-:W-:-:S04]  /*1000*/  UIADD3 UR4, UP0, UPT, UR4, 0x8, URZ ;  /* 0x0000000804047890 */ /* 0x001fc8000ff1e0ff */
[----:B------:R-:W-:Y:S02]  /*1010*/  UIADD3.X UR5, UPT, UPT, URZ, UR5, URZ, UP0, !UPT ;  /* 0x00000005ff057290 */ /* 0x000fe400087fe4ff */
[----:B------:R-:W-:-:S04]  /*1020*/  IMAD.U32 R16, RZ, RZ, UR4 ;  /* 0x00000004ff107e24 */ /* 0x000fc8000f8e00ff */
[----:B------:R-:W-:Y:S02]  /*1030*/  IMAD.U32 R17, RZ, RZ, UR5 ;  /* 0x00000005ff117e24 */ /* 0x000fe4000f8e00ff */
[----:B------:R-:W-:-:S07]  /*1040*/  IMAD.WIDE.U32 R16, R25, 0x4, R16 ;  /* 0x0000000419107825 */ /* 0x000fce00078e0010 */
.L_x_51:
[----:B------:R-:W0:Y:S01]  /*1050*/  LDC R9, c[0x0][0x388] ;  /* 0x0000e200ff097b82 */ /* 0x000e220000000800 */
[----:B------:R-:W-:Y:S01]  /*1060*/  IABS R8, R24 ;  /* 0x0000001800087213 */ /* 0x000fe20000000000 */
[----:B------:R-:W-:Y:S01]  /*1070*/  BSSY.RECONVERGENT B6, `(.L_x_27) ;  /* 0x0000020000067945 */ /* 0x000fe20003800200 */
[----:B------:R-:W-:Y:S02]  /*1080*/  ISETP.GE.AND P1, PT, R24, RZ, PT ;  /* 0x000000ff1800720c */ /* 0x000fe40003f26270 */
        /* <DEDUP_REMOVED lines=8> */
[----:B------:R-:W-:-:S04]  /*1110*/  IMAD R3, R0, R7, RZ ;  /* 0x0000000700037224 */ /* 0x000fc800078e02ff */
[----:B------:R-:W-:-:S04]  /*1120*/  IMAD.HI.U32 R0, R5, R3, R4 ;  /* 0x0000000305007227 */ /* 0x000fc800078e0004 */
[----:B------:R-:W-:-:S04]  /*1130*/  IMAD.MOV.U32 R3, RZ, RZ, R8 ;  /* 0x000000ffff037224 */ /* 0x000fc800078e0008 */
        /* <DEDUP_REMOVED lines=13> */
[----:B------:R-:W-:-:S04]  /*1210*/  CS2R R6, SRZ ;  /* 0x0000000000067805 */ /* 0x000fc8000001ff00 */
[----:B------:R-:W1:Y:S01]  /*1220*/  LDC.64 R8, c[0x4][R8] ;  /* 0x0100000008087b82 */ /* 0x000e620000000a00 */
[----:B0-----:R-:W-:Y:S01]  /*1230*/  IMAD.U32 R4, RZ, RZ, UR4 ;  /* 0x00000004ff047e24 */ /* 0x001fe2000f8e00ff */
[----:B------:R-:W-:-:S07]  /*1240*/  MOV R5, UR5 ;  /* 0x0000000500057c02 */ /* 0x000fce0008000f00 */
[----:B------:R-:W-:-:S07]  /*1250*/  LEPC R20, `(.L_x_28) ;  /* 0x000000001014794e */ /* 0x000fce0000000000 */
[----:B-1----:R-:W-:Y:S05]  /*1260*/  CALL.ABS.NOINC R8 ;  /* 0x0000000008007343 */ /* 0x002fea0003c00000 */
.L_x_28:
[----:B------:R-:W-:Y:S05]  /*1270*/  BSYNC.RECONVERGENT B6 ;  /* 0x0000000000067941 */ /* 0x000fea0003800200 */
.L_x_27:
[----:B------:R-:W0:Y:S01]  /*1280*/  LDC.64 R4, c[0x0][0x380] ;  /* 0x0000e000ff047b82 */ /* 0x000e220000000a00 */
[----:B------:R-:W-:Y:S02]  /*1290*/  R2UR UR4, R18 ;  /* 0x00000000120472ca */ /* 0x000fe400000e0000 */
[----:B------:R-:W-:Y:S01]  /*12a0*/  R2UR UR5, R19 ;  /* 0x00000000130572ca */ /* 0x000fe200000e0000 */
[----:B0-----:R-:W-:-:S12]  /*12b0*/  IMAD.WIDE.U32 R4, R25, 0x4, R4 ;  /* 0x0000000419047825 */ /* 0x001fd800078e0004 */
[----:B------:R-:W2:Y:S01]  /*12c0*/  LDG.E R0, desc[UR4][R4.64] ;  /* 0x0000000404007981 */ /* 0x000ea2000c1e1900 */
[----:B------:R-:W-:Y:S01]  /*12d0*/  BSSY.RECONVERGENT B6, `(.L_x_29) ;  /* 0x000001a000067945 */ /* 0x000fe20003800200 */
[----:B--2---:R-:W-:-:S13]  /*12e0*/  ISETP.GT.AND P0, PT, R0, 0xf, PT ;  /* 0x0000000f0000780c */ /* 0x004fda0003f04270 */
[----:B------:R-:W-:Y:S05]  /*12f0*/  @P0 BRA `(.L_x_30) ;  /* 0x00000000002c0947 */ /* 0x000fea0003800000 */
[----:B------:R-:W-:Y:S01]  /*1300*/  MOV R8, 0x0 ;  /* 0x0000000000087802 */ /* 0x000fe20000000f00 */
[----:B------:R0:W-:Y:S01]  /*1310*/  STL [R1], R0 ;  /* 0x0000000001007387 */ /* 0x0001e20000100800 */
[----:B------:R-:W1:Y:S01]  /*1320*/  LDCU.64 UR4, c[0x4][0x20] ;  /* 0x01000400ff0477ac */ /* 0x000e620008000a00 */
[----:B------:R-:W-:Y:S02]  /*1330*/  IMAD.MOV.U32 R6, RZ, RZ, R23 ;  /* 0x000000ffff067224 */ /* 0x000fe400078e0017 */
[----:B------:R-:W-:Y:S01]  /*1340*/  IMAD.MOV.U32 R7, RZ, RZ, R22 ;  /* 0x000000ffff077224 */ /* 0x000fe200078e0016 */
[----:B------:R-:W2:Y:S01]  /*1350*/  LDC.64 R8, c[0x4][R8] ;  /* 0x0100000008087b82 */ /* 0x000ea20000000a00 */
[----:B-1----:R-:W-:Y:S02]  /*1360*/  IMAD.U32 R4, RZ, RZ, UR4 ;  /* 0x00000004ff047e24 */ /* 0x002fe4000f8e00ff */
[----:B0-----:R-:W-:-:S07]  /*1370*/  IMAD.U32 R5, RZ, RZ, UR5 ;  /* 0x00000005ff057e24 */ /* 0x001fce000f8e00ff */
[----:B------:R-:W-:-:S07]  /*1380*/  LEPC R20, `(.L_x_31) ;  /* 0x000000001014794e */ /* 0x000fce0000000000 */
[----:B--2---:R-:W-:Y:S05]  /*1390*/  CALL.ABS.NOINC R8 ;  /* 0x0000000008007343 */ /* 0x004fea0003c00000 */
.L_x_31:
[----:B------:R-:W-:Y:S05]  /*13a0*/  BRA `(.L_x_32) ;  /* 0x0000000000307947 */ /* 0x000fea0003800000 */
.L_x_30:
[----:B------:R-:W-:Y:S01]  /*13b0*/  IADD3 R0, PT, PT, R0, 0x37, RZ ;  /* 0x0000003700007810 */ /* 0x000fe20007ffe0ff */
[----:B------:R-:W0:Y:S01]  /*13c0*/  LDCU.64 UR4, c[0x4][0x28] ;  /* 0x01000500ff0477ac */ /* 0x000e220008000a00 */
[----:B------:R-:W-:Y:S01]  /*13d0*/  MOV R8, 0x0 ;  /* 0x0000000000087802 */ /* 0x000fe20000000f00 */
[----:B------:R-:W-:Y:S01]  /*13e0*/  IMAD.MOV.U32 R6, RZ, RZ, R23 ;  /* 0x000000ffff067224 */ /* 0x000fe200078e0017 */
[----:B------:R-:W-:Y:S01]  /*13f0*/  PRMT R0, R0, 0x8880, RZ ;  /* 0x0000888000007816 */ /* 0x000fe200000000ff */
[----:B------:R-:W-:-:S03]  /*1400*/  IMAD.MOV.U32 R7, RZ, RZ, R22 ;  /* 0x000000ffff077224 */ /* 0x000fc600078e0016 */
[----:B------:R-:W1:Y:S01]  /*1410*/  LDC.64 R8, c[0x4][R8] ;  /* 0x0100000008087b82 */ /* 0x000e620000000a00 */
[----:B------:R2:W-:Y:S01]  /*1420*/  STL [R1], R0 ;  /* 0x0000000001007387 */ /* 0x0005e20000100800 */
[----:B0-----:R-:W-:Y:S02]  /*1430*/  IMAD.U32 R4, RZ, RZ, UR4 ;  /* 0x00000004ff047e24 */ /* 0x001fe4000f8e00ff */
[----:B--2---:R-:W-:-:S07]  /*1440*/  IMAD.U32 R5, RZ, RZ, UR5 ;  /* 0x00000005ff057e24 */ /* 0x004fce000f8e00ff */
[----:B------:R-:W-:-:S07]  /*1450*/  LEPC R20, `(.L_x_32) ;  /* 0x000000001014794e */ /* 0x000fce0000000000 */
[----:B-1----:R-:W-:Y:S05]  /*1460*/  CALL.ABS.NOINC R8 ;  /* 0x0000000008007343 */ /* 0x002fea0003c00000 */
.L_x_32:
[----:B------:R-:W-:Y:S05]  /*1470*/  BSYNC.RECONVERGENT B6 ;  /* 0x0000000000067941 */ /* 0x000fea0003800200 */
.L_x_29:
[----:B------:R-:W0:Y:S01]  /*1480*/  LDC R8, c[0x0][0x388] ;  /* 0x0000e200ff087b82 */ /* 0x000e220000000800 */
[----:B------:R-:W-:Y:S01]  /*1490*/  VIADD R0, R24, 0x1 ;  /* 0x0000000118007836 */ /* 0x000fe20000000000 */
[----:B------:R-:W-:Y:S01]  /*14a0*/  BSSY.RECONVERGENT B6, `(.L_x_33) ;  /* 0x0000021000067945 */ /* 0x000fe20003800200 */
[----:B------:R-:W-:-:S03]  /*14b0*/  IMAD.MOV.U32 R4, RZ, RZ, RZ ;  /* 0x000000ffff047224 */ /* 0x000fc600078e00ff */
[----:B------:R-:W-:Y:S02]  /*14c0*/  IABS R9, R0 ;  /* 0x0000000000097213 */ /* 0x000fe40000000000 */
[----:B------:R-:W-:Y:S02]  /*14d0*/  ISETP.GE.AND P1, PT, R0, RZ, PT ;  /* 0x000000ff0000720c */ /* 0x000fe40003f26270 */
[----:B0-----:R-:W-:Y:S02]  /*14e0*/  IABS R6, R8 ;  /* 0x0000000800067213 */ /* 0x001fe40000000000 */
[----:B------:R-:W-:Y:S02]  /*14f0*/  ISETP.NE.AND P2, PT, R8, RZ, PT ;  /* 0x000000ff0800720c */ /* 0x000fe40003f45270 */
[----:B------:R-:W0:Y:S08]  /*1500*/  I2F.RP R3, R6 ;  /* 0x0000000600037306 */ /* 0x000e300000209400 */
[----:B0-----:R-:W0:Y:S02]  /*1510*/  MUFU.RCP R3, R3 ;  /* 0x0000000300037308 */ /* 0x001e240000001000 */
[----:B0-----:R-:W-:-:S06]  /*1520*/  IADD3 R5, PT, PT, R3, 0xffffffe, RZ ;  /* 0x0ffffffe03057810 */ /* 0x001fcc0007ffe0ff */
[----:B------:R-:W0:Y:S02]  /*1530*/  F2I.FTZ.U32.TRUNC.NTZ R5, R5 ;  /* 0x0000000500057305 */ /* 0x000e24000021f000 */
[----:B0-----:R-:W-:-:S04]  /*1540*/  IMAD.MOV R7, RZ, RZ, -R5 ;  /* 0x000000ffff077224 */ /* 0x001fc800078e0a05 */
        /* <DEDUP_REMOVED lines=22> */
.L_x_34:
[----:B------:R-:W-:Y:S05]  /*16b0*/  BSYNC.RECONVERGENT B6 ;  /* 0x0000000000067941 */ /* 0x000fea0003800200 */
.L_x_33:
[----:B------:R-:W-:Y:S02]  /*16c0*/  R2UR UR4, R18 ;  /* 0x00000000120472ca */ /* 0x000fe400000e0000 */
[----:B------:R-:W-:-:S13]  /*16d0*/  R2UR UR5, R19 ;  /* 0x00000000130572ca */ /* 0x000fda00000e0000 */
[----:B------:R-:W2:Y:S01]  /*16e0*/  LDG.E R0, desc[UR4][R16.64+-0x4] ;  /* 0xfffffc0410007981 */ /* 0x000ea2000c1e1900 */
[----:B------:R-:W-:Y:S01]  /*16f0*/  BSSY.RECONVERGENT B6, `(.L_x_35) ;  /* 0x000001a000067945 */ /* 0x000fe20003800200 */
[----:B--2---:R-:W-:-:S13]  /*1700*/  ISETP.GE.AND P0, PT, R0, 0x10, PT ;  /* 0x000000100000780c */ /* 0x004fda0003f06270 */
[----:B------:R-:W-:Y:S05]  /*1710*/  @!P0 BRA `(.L_x_36) ;  /* 0x0000000000348947 */ /* 0x000fea0003800000 */
[----:B------:R-:W-:Y:S01]  /*1720*/  VIADD R0, R0, 0x37 ;  /* 0x0000003700007836 */ /* 0x000fe20000000000 */
[----:B------:R-:W-:Y:S01]  /*1730*/  MOV R8, 0x0 ;  /* 0x0000000000087802 */ /* 0x000fe20000000f00 */
[----:B------:R-:W0:Y:S01]  /*1740*/  LDCU.64 UR4, c[0x4][0x28] ;  /* 0x01000500ff0477ac */ /* 0x000e220008000a00 */
[----:B------:R-:W-:Y:S01]  /*1750*/  IMAD.MOV.U32 R6, RZ, RZ, R23 ;  /* 0x000000ffff067224 */ /* 0x000fe200078e0017 */
[----:B------:R-:W-:Y:S02]  /*1760*/  MOV R7, R22 ;  /* 0x0000001600077202 */ /* 0x000fe40000000f00 */
[----:B------:R-:W-:Y:S01]  /*1770*/  PRMT R0, R0, 0x8880, RZ ;  /* 0x0000888000007816 */ /* 0x000fe200000000ff */
[----:B------:R-:W1:Y:S04]  /*1780*/  LDC.64 R8, c[0x4][R8] ;  /* 0x0100000008087b82 */ /* 0x000e680000000a00 */
[----:B------:R2:W-:Y:S01]  /*1790*/  STL [R1], R0 ;  /* 0x0000000001007387 */ /* 0x0005e20000100800 */
[----:B0-----:R-:W-:-:S02]  /*17a0*/  IMAD.U32 R4, RZ, RZ, UR4 ;  /* 0x00000004ff047e24 */ /* 0x001fc4000f8e00ff */
[----:B--2---:R-:W-:-:S07]  /*17b0*/  IMAD.U32 R5, RZ, RZ, UR5 ;  /* 0x00000005ff057e24 */ /* 0x004fce000f8e00ff */
[----:B------:R-:W-:-:S07]  /*17c0*/  LEPC R20, `(.L_x_37) ;  /* 0x000000001014794e */ /* 0x000fce0000000000 */
[----:B-1----:R-:W-:Y:S05]  /*17d0*/  CALL.ABS.NOINC R8 ;  /* 0x0000000008007343 */ /* 0x002fea0003c00000 */
.L_x_37:
[----:B------:R-:W-:Y:S05]  /*17e0*/  BRA `(.L_x_38) ;  /* 0x0000000000287947 */ /* 0x000fea0003800000 */
.L_x_36:
        /* <DEDUP_REMOVED lines=10> */
.L_x_38:
[----:B------:R-:W-:Y:S05]  /*1890*/  BSYNC.RECONVERGENT B6 ;  /* 0x0000000000067941 */ /* 0x000fea0003800200 */
.L_x_35:
        /* <DEDUP_REMOVED lines=35> */
.L_x_40:
[----:B------:R-:W-:Y:S05]  /*1ad0*/  BSYNC.RECONVERGENT B6 ;  /* 0x0000000000067941 */ /* 0x000fea0003800200 */
.L_x_39:
        /* <DEDUP_REMOVED lines=18> */
.L_x_43:
[----:B------:R-:W-:Y:S05]  /*1c00*/  BRA `(.L_x_44) ;  /* 0x0000000000287947 */ /* 0x000fea0003800000 */
.L_x_42:
        /* <DEDUP_REMOVED lines=10> */
.L_x_44:
[----:B------:R-:W-:Y:S05]  /*1cb0*/  BSYNC.RECONVERGENT B6 ;  /* 0x0000000000067941 */ /* 0x000fea0003800200 */
.L_x_41:
        /* <DEDUP_REMOVED lines=35> */
.L_x_46:
[----:B------:R-:W-:Y:S05]  /*1ef0*/  BSYNC.RECONVERGENT B6 ;  /* 0x0000000000067941 */ /* 0x000fea0003800200 */
.L_x_45:
        /* <DEDUP_REMOVED lines=18> */
.L_x_49:
[----:B------:R-:W-:Y:S05]  /*2020*/  BRA `(.L_x_50) ;  /* 0x0000000000287947 */ /* 0x000fea0003800000 */
.L_x_48:
        /* <DEDUP_REMOVED lines=10> */
.L_x_50:
[----:B------:R-:W-:Y:S05]  /*20d0*/  BSYNC.RECONVERGENT B6 ;  /* 0x0000000000067941 */ /* 0x000fea0003800200 */
.L_x_47:
[----:B------:R-:W-:Y:S01]  /*20e0*/  VIMNMX.U32 R0, PT, PT, R27, 0x1, !PT ;  /* 0x000000011b007848 */ /* 0x000fe20007fe0000 */
[----:B------:R-:W-:Y:S01]  /*20f0*/  VIADD R25, R25, 0x4 ;  /* 0x0000000419197836 */ /* 0x000fe20000000000 */
[----:B------:R-:W-:Y:S02]  /*2100*/  IADD3 R24, PT, PT, R24, 0x4, RZ ;  /* 0x0000000418187810 */ /* 0x000fe40007ffe0ff */
[----:B------:R-:W-:Y:S02]  /*2110*/  LOP3.LUT R3, R0, 0xfffffffc, RZ, 0xc0, !PT ;  /* 0xfffffffc00037812 */ /* 0x000fe400078ec0ff */
[----:B------:R-:W-:Y:S02]  /*2120*/  IADD3 R16, P1, PT, R16, 0x10, RZ ;  /* 0x0000001010107810 */ /* 0x000fe40007f3e0ff */
[----:B------:R-:W-:-:S03]  /*2130*/  ISETP.NE.AND P0, PT, R24, R3, PT ;  /* 0x000000031800720c */ /* 0x000fc60003f05270 */
[----:B------:R-:W-:-:S10]  /*2140*/  IMAD.X R17, RZ, RZ, R17, P1 ;  /* 0x000000ffff117224 */ /* 0x000fd400008e0611 */
[----:B------:R-:W-:Y:S05]  /*2150*/  @P0 BRA `(.L_x_51) ;  /* 0xffffffec00bc0947 */ /* 0x000fea000383ffff */
[----:B------:R-:W-:Y:S05]  /*2160*/  BSYNC.RECONVERGENT B7 ;  /* 0x0000000000077941 */ /* 0x000fea0003800200 */
.L_x_26:
[----:B------:R-:W-:-:S07]  /*2170*/  IMAD.MOV.U32 R16, RZ, RZ, R3 ;  /* 0x000000ffff107224 */ /* 0x000fce00078e0003 */
.L_x_25:
[----:B------:R-:W-:-:S04]  /*2180*/  VIMNMX.U32 R17, PT, PT, R27, 0x1, !PT ;  /* 0x000000011b117848 */ /* 0x000fc80007fe0000 */
[----:B------:R-:W-:-:S13]  /*2190*/  LOP3.LUT P0, RZ, R17, 0x1, RZ, 0xc0, !PT ;  /* 0x0000000111ff7812 */ /* 0x000fda000780c0ff */
[----:B------:R-:W-:Y:S05]  /*21a0*/  @!P0 BRA `(.L_x_52) ;  /* 0x0000000400148947 */ /* 0x000fea0003800000 */
[----:B------:R-:W0:Y:S01]  /*21b0*/  LDC R9, c[0x0][0x388] ;  /* 0x0000e200ff097b82 */ /* 0x000e220000000800 */
[----:B------:R-:W-:Y:S02]  /*21c0*/  IABS R8, R16 ;  /* 0x0000001000087213 */ /* 0x000fe40000000000 */
[----:B------:R-:W-:Y:S02]  /*21d0*/  ISETP.GE.AND P1, PT, R16, RZ, PT ;  /* 0x000000ff1000720c */ /* 0x000fe40003f26270 */
[----:B0-----:R-:W-:Y:S02]  /*21e0*/  IABS R7, R9 ;  /* 0x0000000900077213 */ /* 0x001fe40000000000 */
[----:B------:R-:W-:Y:S02]  /*21f0*/  ISETP.NE.AND P2, PT, R9, RZ, PT ;  /* 0x000000ff0900720c */ /* 0x000fe40003f45270 */
[----:B------:R-:W0:Y:S08]  /*2200*/  I2F.RP R6, R7 ;  /* 0x0000000700067306 */ /* 0x000e300000209400 */
[----:B0-----:R-:W0:Y:S02]  /*2210*/  MUFU.RCP R6, R6 ;  /* 0x0000000600067308 */ /* 0x001e240000001000 */
[----:B0-----:R-:W-:-:S06]  /*2220*/  VIADD R4, R6, 0xffffffe ;  /* 0x0ffffffe06047836 */ /* 0x001fcc0000000000 */
[----:B------:R0:W1:Y:S02]  /*2230*/  F2I.FTZ.U32.TRUNC.NTZ R5, R4 ;  /* 0x0000000400057305 */ /* 0x000064000021f000 */
[----:B0-----:R-:W-:Y:S01]  /*2240*/  IMAD.MOV.U32 R4, RZ, RZ, RZ ;  /* 0x000000ffff047224 */ /* 0x001fe200078e00ff */
[----:B-1----:R-:W-:-:S05]  /*2250*/  IADD3 R0, PT, PT, RZ, -R5, RZ ;  /* 0x80000005ff007210 */ /* 0x002fca0007ffe0ff */
[----:B------:R-:W-:-:S04]  /*2260*/  IMAD R3, R0, R7, RZ ;  /* 0x0000000700037224 */ /* 0x000fc800078e02ff */
[----:B------:R-:W-:-:S04]  /*2270*/  IMAD.HI.U32 R0, R5, R3, R4 ;  /* 0x0000000305007227 */ /* 0x000fc800078e0004 */
[----:B------:R-:W-:-:S04]  /*2280*/  IMAD.MOV.U32 R3, RZ, RZ, R8 ;  /* 0x000000ffff037224 */ /* 0x000fc800078e0008 */
[----:B------:R-:W-:-:S04]  /*2290*/  IMAD.HI.U32 R0, R0, R3, RZ ;  /* 0x0000000300007227 */ /* 0x000fc800078e00ff */
[----:B------:R-:W-:-:S04]  /*22a0*/  IMAD.MOV R0, RZ, RZ, -R0 ;  /* 0x000000ffff007224 */ /* 0x000fc800078e0a00 */
[----:B------:R-:W-:-:S05]  /*22b0*/  IMAD R0, R7, R0, R3 ;  /* 0x0000000007007224 */ /* 0x000fca00078e0203 */
[----:B------:R-:W-:-:S13]  /*22c0*/  ISETP.GT.U32.AND P0, PT, R7, R0, PT ;  /* 0x000000000700720c */ /* 0x000fda0003f04070 */
[----:B------:R-:W-:-:S04]  /*22d0*/  @!P0 IADD3 R0, PT, PT, R0, -R7, RZ ;  /* 0x8000000700008210 */ /* 0x000fc80007ffe0ff */
        /* <DEDUP_REMOVED lines=14> */
.L_x_53:
[----:B------:R-:W0:Y:S01]  /*23c0*/  LDC.64 R4, c[0x0][0x380] ;  /* 0x0000e000ff047b82 */ /* 0x000e220000000a00 */
[----:B------:R-:W-:Y:S01]  /*23d0*/  IMAD R3, R2, R27, RZ ;  /* 0x0000001b02037224 */ /* 0x000fe200078e02ff */
[----:B------:R-:W-:Y:S02]  /*23e0*/  R2UR UR4, R18 ;  /* 0x00000000120472ca */ /* 0x000fe400000e0000 */
[----:B------:R-:W-:Y:S01]  /*23f0*/  R2UR UR5, R19 ;  /* 0x00000000130572ca */ /* 0x000fe200000e0000 */
[----:B------:R-:W-:-:S04]  /*2400*/  IMAD.IADD R0, R3, 0x1, R26 ;  /* 0x0000000103007824 */ /* 0x000fc800078e021a */
[----:B------:R-:W-:-:S04]  /*2410*/  IMAD R3, R0, R27, RZ ;  /* 0x0000001b00037224 */ /* 0x000fc800078e02ff */
[----:B------:R-:W-:-:S04]  /*2420*/  IMAD.IADD R3, R3, 0x1, R16 ;  /* 0x0000000103037824 */ /* 0x000fc800078e0210 */
[----:B0-----:R-:W-:-:S05]  /*2430*/  IMAD.WIDE.U32 R4, R3, 0x4, R4 ;  /* 0x0000000403047825 */ /* 0x001fca00078e0004 */
[----:B------:R-:W2:Y:S01]  /*2440*/  LDG.E R0, desc[UR4][R4.64] ;  /* 0x0000000404007981 */ /* 0x000ea2000c1e1900 */
[----:B------:R-:W-:Y:S01]  /*2450*/  BSSY.RECONVERGENT B6, `(.L_x_52) ;  /* 0x000001a000067945 */ /* 0x000fe20003800200 */
[----:B--2---:R-:W-:-:S13]  /*2460*/  ISETP.GE.AND P0, PT, R0, 0x10, PT ;  /* 0x000000100000780c */ /* 0x004fda0003f06270 */
[----:B------:R-:W-:Y:S05]  /*2470*/  @!P0 BRA `(.L_x_54) ;  /* 0x0000000000348947 */ /* 0x000fea0003800000 */
[----:B------:R-:W-:Y:S01]  /*2480*/  VIADD R0, R0, 0x37 ;  /* 0x0000003700007836 */ /* 0x000fe20000000000 */
[----:B------:R-:W-:Y:S01]  /*2490*/  MOV R8, 0x0 ;  /* 0x0000000000087802 */ /* 0x000fe20000000f00 */
[----:B------:R-:W0:Y:S01]  /*24a0*/  LDCU.64 UR4, c[0x4][0x28] ;  /* 0x01000500ff0477ac */ /* 0x000e220008000a00 */
[----:B------:R-:W-:Y:S02]  /*24b0*/  IMAD.MOV.U32 R6, RZ, RZ, R23 ;  /* 0x000000ffff067224 */ /* 0x000fe400078e0017 */
[----:B------:R-:W-:Y:S01]  /*24c0*/  PRMT R0, R0, 0x8880, RZ ;  /* 0x0000888000007816 */ /* 0x000fe200000000ff */
[----:B------:R-:W-:Y:S01]  /*24d0*/  IMAD.MOV.U32 R7, RZ, RZ, R22 ;  /* 0x000000ffff077224 */ /* 0x000fe200078e0016 */
[----:B------:R-:W1:Y:S03]  /*24e0*/  LDC.64 R8, c[0x4][R8] ;  /* 0x0100000008087b82 */ /* 0x000e660000000a00 */
[----:B------:R2:W-:Y:S01]  /*24f0*/  STL [R1], R0 ;  /* 0x0000000001007387 */ /* 0x0005e20000100800 */
[----:B0-----:R-:W-:Y:S01]  /*2500*/  MOV R4, UR4 ;  /* 0x0000000400047c02 */ /* 0x001fe20008000f00 */
[----:B--2---:R-:W-:-:S07]  /*2510*/  IMAD.U32 R5, RZ, RZ, UR5 ;  /* 0x00000005ff057e24 */ /* 0x004fce000f8e00ff */
[----:B------:R-:W-:-:S07]  /*2520*/  LEPC R20, `(.L_x_55) ;  /* 0x000000001014794e */ /* 0x000fce0000000000 */
[----:B-1----:R-:W-:Y:S05]  /*2530*/  CALL.ABS.NOINC R8 ;  /* 0x0000000008007343 */ /* 0x002fea0003c00000 */
.L_x_55:
[----:B------:R-:W-:Y:S05]  /*2540*/  BRA `(.L_x_56) ;  /* 0x0000000000287947 */ /* 0x000fea0003800000 */
.L_x_54:
[----:B------:R-:W-:Y:S01]  /*2550*/  MOV R8, 0x0 ;  /* 0x0000000000087802 */ /* 0x000fe20000000f00 */
[----:B------:R0:W-:Y:S01]  /*2560*/  STL [R1], R0 ;  /* 0x0000000001007387 */ /* 0x0001e20000100800 */
[----:B------:R-:W1:Y:S01]  /*2570*/  LDCU.64 UR4, c[0x4][0x20] ;  /* 0x01000400ff0477ac */ /* 0x000e620008000a00 */
[----:B------:R-:W-:Y:S02]  /*2580*/  IMAD.MOV.U32 R6, RZ, RZ, R23 ;  /* 0x000000ffff067224 */ /* 0x000fe400078e0017 */
[----:B------:R-:W-:Y:S01]  /*2590*/  IMAD.MOV.U32 R7, RZ, RZ, R22 ;  /* 0x000000ffff077224 */ /* 0x000fe200078e0016 */
[----:B------:R-:W2:Y:S01]  /*25a0*/  LDC.64 R8, c[0x4][R8] ;  /* 0x0100000008087b82 */ /* 0x000ea20000000a00 */
[----:B-1----:R-:W-:Y:S01]  /*25b0*/  MOV R4, UR4 ;  /* 0x0000000400047c02 */ /* 0x002fe20008000f00 */
[----:B0-----:R-:W-:-:S07]  /*25c0*/  IMAD.U32 R5, RZ, RZ, UR5 ;  /* 0x00000005ff057e24 */ /* 0x001fce000f8e00ff */
[----:B------:R-:W-:-:S07]  /*25d0*/  LEPC R20, `(.L_x_56) ;  /* 0x000000001014794e */ /* 0x000fce0000000000 */
[----:B--2---:R-:W-:Y:S05]  /*25e0*/  CALL.ABS.NOINC R8 ;  /* 0x0000000008007343 */ /* 0x004fea0003c00000 */
.L_x_56:
[----:B------:R-:W-:Y:S05]  /*25f0*/  BSYNC.RECONVERGENT B6 ;  /* 0x0000000000067941 */ /* 0x000fea0003800200 */
.L_x_52:
[----:B------:R-:W-:Y:S01]  /*2600*/  MOV R8, 0x0 ;  /* 0x0000000000087802 */ /* 0x000fe20000000f00 */
[----:B------:R-:W0:Y:S01]  /*2610*/  LDCU.64 UR4, c[0x4][0x30] ;  /* 0x01000600ff0477ac */ /* 0x000e220008000a00 */
[----:B------:R-:W-:-:S04]  /*2620*/  CS2R R6, SRZ ;  /* 0x0000000000067805 */ /* 0x000fc8000001ff00 */
[----:B------:R-:W1:Y:S01]  /*2630*/  LDC.64 R8, c[0x4][R8] ;  /* 0x0100000008087b82 */ /* 0x000e620000000a00 */
[----:B0-----:R-:W-:Y:S01]  /*2640*/  MOV R4, UR4 ;  /* 0x0000000400047c02 */ /* 0x001fe20008000f00 */
[----:B------:R-:W-:-:S07]  /*2650*/  IMAD.U32 R5, RZ, RZ, UR5 ;  /* 0x00000005ff057e24 */ /* 0x000fce000f8e00ff */
[----:B------:R-:W-:-:S07]  /*2660*/  LEPC R20, `(.L_x_57) ;  /* 0x000000001014794e */ /* 0x000fce0000000000 */
[----:B-1----:R-:W-:Y:S05]  /*2670*/  CALL.ABS.NOINC R8 ;  /* 0x0000000008007343 */ /* 0x002fea0003c00000 */
.L_x_57:
[----:B------:R-:W-:Y:S01]  /*2680*/  VIADD R3, R27, 0xffffffff ;  /* 0xffffffff1b037836 */ /* 0x000fe20000000000 */
[----:B------:R-:W-:Y:S04]  /*2690*/  BSSY.RECONVERGENT B6, `(.L_x_58) ;  /* 0x000000b000067945 */ /* 0x000fe80003800200 */
[----:B------:R-:W-:-:S13]  /*26a0*/  ISETP.NE.AND P0, PT, R26, R3, PT ;  /* 0x000000031a00720c */ /* 0x000fda0003f05270 */
        /* <DEDUP_REMOVED lines=9> */
.L_x_59:
[----:B------:R-:W-:Y:S05]  /*2740*/  BSYNC.RECONVERGENT B6 ;  /* 0x0000000000067941 */ /* 0x000fea0003800200 */
.L_x_58:
[----:B------:R-:W-:-:S05]  /*2750*/  VIADD R26, R26, 0x1 ;  /* 0x000000011a1a7836 */ /* 0x000fca0000000000 */
[----:B------:R-:W-:-:S13]  /*2760*/  ISETP.NE.AND P0, PT, R26, R17, PT ;  /* 0x000000111a00720c */ /* 0x000fda0003f05270 */
[----:B------:R-:W-:Y:S05]  /*2770*/  @P0 BRA `(.L_x_60) ;  /* 0xffffffe400740947 */ /* 0x000fea000383ffff */
[----:B------:R-:W-:Y:S05]  /*2780*/  BSYNC.RECONVERGENT B8 ;  /* 0x0000000000087941 */ /* 0x000fea0003800200 */
.L_x_22:
[----:B------:R-:W0:Y:S01]  /*2790*/  LDCU UR4, c[0x0][0x38c] ;  /* 0x00007180ff0477ac */ /* 0x000e220008000800 */
[----:B------:R-:W-:-:S05]  /*27a0*/  VIADD R2, R2, 0x1 ;  /* 0x0000000102027836 */ /* 0x000fca0000000000 */
[----:B0-----:R-:W-:-:S13]  /*27b0*/  ISETP.NE.AND P0, PT, R2, UR4, PT ;  /* 0x0000000402007c0c */ /* 0x001fda000bf05270 */
[----:B------:R-:W-:Y:S05]  /*27c0*/  @P0 BRA `(.L_x_61) ;  /* 0xffffffe400300947 */ /* 0x000fea000383ffff */
[----:B------:R-:W-:Y:S05]  /*27d0*/  EXIT ;  /* 0x000000000000794d */ /* 0x000fea0003800000 */
.L_x_62:
[----:B------:R-:W-:-:S00]  /*27e0*/  BRA `(.L_x_62) ;  /* 0xfffffffc00fc7947 */ /* 0x000fc0000383ffff */
[----:B------:R-:W-:-:S00]  /*27f0*/  NOP ;  /* 0x0000000000007918 */ /* 0x000fc00000000000 */
        /* <DEDUP_REMOVED lines=8> */
.L_x_103:


//--------------------- .text._Z23printSudokuDeviceKernelPii --------------------------
	.section	.text._Z23printSudokuDeviceKernelPii,"ax",@progbits
	.align	128
        .global         _Z23printSudokuDeviceKernelPii
        .type           _Z23printSudokuDeviceKernelPii,@function
        .size           _Z23printSudokuDeviceKernelPii,(.L_x_104 - _Z23printSudokuDeviceKernelPii)
        .other          _Z23printSudokuDeviceKernelPii,@"STO_CUDA_ENTRY STV_DEFAULT"
_Z23printSudokuDeviceKernelPii:
.text._Z23printSudokuDeviceKernelPii:
        /* <DEDUP_REMOVED lines=14> */
.L_x_63:
[----:B------:R-:W0:Y:S02]  /*00e0*/  LDC R23, c[0x0][0x388] ;  /* 0x0000e200ff177b82 */ /* 0x000e240000000800 */
[----:B0-----:R-:W-:-:S13]  /*00f0*/  ISETP.NE.AND P0, PT, R23, RZ, PT ;  /* 0x000000ff1700720c */ /* 0x001fda0003f05270 */
[----:B------:R-:W-:Y:S05]  /*0100*/  @!P0 EXIT ;  /* 0x000000000000894d */ /* 0x000fea0003800000 */
[----:B------:R-:W0:Y:S01]  /*0110*/  LDC.64 R18, c[0x0][0x380] ;  /* 0x0000e000ff127b82 */ /* 0x000e220000000a00 */
[----:B------:R-:W-:Y:S02]  /*0120*/  IMAD R23, R23, R23, RZ ;  /* 0x0000001717177224 */ /* 0x000fe400078e02ff */
[----:B------:R-:W-:-:S05]  /*0130*/  IMAD.MOV.U32 R24, RZ, RZ, RZ ;  /* 0x000000ffff187224 */ /* 0x000fca00078e00ff */
[----:B------:R-:W1:Y:S01]  /*0140*/  LDC.64 R28, c[0x0][0x358] ;  /* 0x0000d600ff1c7b82 */ /* 0x000e620000000a00 */
[----:B0-----:R-:W-:-:S05]  /*0150*/  IADD3 RZ, P0, PT, R18, 0x8, RZ ;  /* 0x0000000812ff7810 */ /* 0x001fca0007f1e0ff */
[----:B------:R-:W-:-:S08]  /*0160*/  IMAD.X R19, RZ, RZ, R19, P0 ;  /* 0x000000ffff137224 */ /* 0x000fd000000e0613 */
.L_x_101:
[----:B------:R-:W0:Y:S01]  /*0170*/  LDC R8, c[0x0][0x388] ;  /* 0x0000e200ff087b82 */ /* 0x000e220000000800 */
[----:B------:R-:W-:Y:S01]  /*0180*/  ISETP.GE.AND P2, PT, R24, RZ, PT ;  /* 0x000000ff1800720c */ /* 0x000fe20003f46270 */
[----:B------:R-:W-:Y:S01]  /*0190*/  BSSY.RECONVERGENT B6, `(.L_x_64) ;  /* 0x000001f000067945 */ /* 0x000fe20003800200 */
[----:B0-----:R-:W-:-:S04]  /*01a0*/  IABS R3, R8 ;  /* 0x0000000800037213 */ /* 0x001fc80000000000 */
[----:B------:R-:W0:Y:S08]  /*01b0*/  I2F.RP R0, R3 ;  /* 0x0000000300007306 */ /* 0x000e300000209400 */
[----:B0-----:R-:W0:Y:S02]  /*01c0*/  MUFU.RCP R0, R0 ;  /* 0x0000000000007308 */ /* 0x001e240000001000 */
[----:B0-----:R-:W-:-:S06]  /*01d0*/  VIADD R4, R0, 0xffffffe ;  /* 0x0ffffffe00047836 */ /* 0x001fcc0000000000 */
[----:B------:R0:W2:Y:S02]  /*01e0*/  F2I.FTZ.U32.TRUNC.NTZ R5, R4 ;  /* 0x0000000400057305 */ /* 0x0000a4000021f000 */
[----:B0-----:R-:W-:Y:S01]  /*01f0*/  IMAD.MOV.U32 R4, RZ, RZ, RZ ;  /* 0x000000ffff047224 */ /* 0x001fe200078e00ff */
[----:B--2---:R-:W-:-:S05]  /*0200*/  IADD3 R6, PT, PT, RZ, -R5, RZ ;  /* 0x80000005ff067210 */ /* 0x004fca0007ffe0ff */
[----:B------:R-:W-:Y:S01]  /*0210*/  IMAD R7, R6, R3, RZ ;  /* 0x0000000306077224 */ /* 0x000fe200078e02ff */
[----:B------:R-:W-:-:S03]  /*0220*/  IABS R6, R24 ;  /* 0x0000001800067213 */ /* 0x000fc60000000000 */
[----:B------:R-:W-:-:S06]  /*0230*/  IMAD.HI.U32 R5, R5, R7, R4 ;  /* 0x0000000705057227 */ /* 0x000fcc00078e0004 */
[----:B------:R-:W-:-:S04]  /*0240*/  IMAD.HI.U32 R5, R5, R6, RZ ;  /* 0x0000000605057227 */ /* 0x000fc800078e00ff */
[----:B------:R-:W-:-:S04]  /*0250*/  IMAD.MOV R5, RZ, RZ, -R5 ;  /* 0x000000ffff057224 */ /* 0x000fc800078e0a05 */
[----:B------:R-:W-:-:S05]  /*0260*/  IMAD R0, R3, R5, R6 ;  /* 0x0000000503007224 */ /* 0x000fca00078e0206 */
[----:B------:R-:W-:-:S13]  /*0270*/  ISETP.GT.U32.AND P0, PT, R3, R0, PT ;  /* 0x000000000300720c */ /* 0x000fda0003f04070 */
[----:B------:R-:W-:Y:S01]  /*0280*/  @!P0 IMAD.IADD R0, R0, 0x1, -R3 ;  /* 0x0000000100008824 */ /* 0x000fe200078e0a03 */
[----:B------:R-:W-:-:S04]  /*0290*/  ISETP.NE.AND P0, PT, R8, RZ, PT ;  /* 0x000000ff0800720c */ /* 0x000fc80003f05270 */
        /* <DEDUP_REMOVED lines=9> */
[----:B------:R2:W3:Y:S01]  /*0330*/  LDC.64 R8, c[0x4][R0] ;  /* 0x0100000000087b82 */ /* 0x0004e20000000a00 */
[----:B0-----:R-:W-:Y:S02]  /*0340*/  IMAD.U32 R4, RZ, RZ, UR4 ;  /* 0x00000004ff047e24 */ /* 0x001fe4000f8e00ff */
[----:B--2---:R-:W-:-:S07]  /*0350*/  IMAD.U32 R5, RZ, RZ, UR5 ;  /* 0x00000005ff057e24 */ /* 0x004fce000f8e00ff */
[----:B------:R-:W-:-:S07]  /*0360*/  LEPC R20, `(.L_x_65) ;  /* 0x000000001014794e */ /* 0x000fce0000000000 */
[----:B-1-3--:R-:W-:Y:S05]  /*0370*/  CALL.ABS.NOINC R8 ;  /* 0x0000000008007343 */ /* 0x00afea0003c00000 */
.L_x_65:
[----:B------:R-:W-:Y:S05]  /*0380*/  BSYNC.RECONVERGENT B6 ;  /* 0x0000000000067941 */ /* 0x000fea0003800200 */
.L_x_64:
[----:B------:R-:W-:Y:S01]  /*0390*/  ISETP.GE.U32.AND P0, PT, R23, 0x4, PT ;  /* 0x000000041700780c */ /* 0x000fe20003f06070 */
[----:B------:R-:W-:Y:S02]  /*03a0*/  HFMA2 R16, -RZ, RZ, 0, 0 ;  /* 0x00000000ff107431 */ /* 0x000fe400000001ff */
[----:B------:R-:W-:-:S10]  /*03b0*/  IMAD R25, R24, R23, RZ ;  /* 0x0000001718197224 */ /* 0x000fd400078e02ff */
[----:B------:R-:W-:Y:S05]  /*03c0*/  @!P0 BRA `(.L_x_66) ;  /* 0x0000001000648947 */ /* 0x000fea0003800000 */
[----:B------:R-:W0:Y:S01]  /*03d0*/  LDCU UR4, c[0x0][0x380] ;  /* 0x00007000ff0477ac */ /* 0x000e220008000800 */
[----:B------:R-:W-:Y:S01]  /*03e0*/  BSSY.RECONVERGENT B7, `(.L_x_67) ;  /* 0x0000116000077945 */ /* 0x000fe20003800200 */
[----:B------:R-:W-:Y:S01]  /*03f0*/  IMAD.MOV.U32 R26, RZ, RZ, RZ ;  /* 0x000000ffff1a7224 */ /* 0x000fe200078e00ff */
[----:B0-----:R-:W-:-:S06]  /*0400*/  UIADD3 UR4, UPT, UPT, UR4, 0x8, URZ ;  /* 0x0000000804047890 */ /* 0x001fcc000fffe0ff */
[----:B------:R-:W-:-:S04]  /*0410*/  IMAD.U32 R18, RZ, RZ, UR4 ;  /* 0x00000004ff127e24 */ /* 0x000fc8000f8e00ff */
[----:B------:R-:W-:-:S07]  /*0420*/  IMAD.WIDE.U32 R16, R25, 0x4, R18 ;  /* 0x0000000419107825 */ /* 0x000fce00078e0012 */
.L_x_92:
        /* <DEDUP_REMOVED lines=9> */
[----:B------:R0:W2:Y:S02]  /*04c0*/  F2I.FTZ.U32.TRUNC.NTZ R5, R4 ;  /* 0x0000000400057305 */ /* 0x0000a4000021f000 */
[----:B0-----:R-:W-:Y:S02]  /*04d0*/  IMAD.MOV.U32 R4, RZ, RZ, RZ ;  /* 0x000000ffff047224 */ /* 0x001fe400078e00ff */
[----:B--2---:R-:W-:-:S04]  /*04e0*/  IMAD.MOV R0, RZ, RZ, -R5 ;  /* 0x000000ffff007224 */ /* 0x004fc800078e0a05 */
        /* <DEDUP_REMOVED lines=17> */
[----:B------:R-:W2:Y:S01]  /*0600*/  LDC.64 R8, c[0x4][R8] ;  /* 0x0100000008087b82 */ /* 0x000ea20000000a00 */
[----:B0-----:R-:W-:Y:S02]  /*0610*/  IMAD.U32 R4, RZ, RZ, UR4 ;  /* 0x00000004ff047e24 */ /* 0x001fe4000f8e00ff */
[----:B------:R-:W-:-:S07]  /*0620*/  IMAD.U32 R5, RZ, RZ, UR5 ;  /* 0x00000005ff057e24 */ /* 0x000fce000f8e00ff */
[----:B------:R-:W-:-:S07]  /*0630*/  LEPC R20, `(.L_x_69) ;  /* 0x000000001014794e */ /* 0x000fce0000000000 */
[----:B-12---:R-:W-:Y:S05]  /*0640*/  CALL.ABS.NOINC R8 ;  /* 0x0000000008007343 */ /* 0x006fea0003c00000 */
.L_x_69:
[----:B------:R-:W-:Y:S05]  /*0650*/  BSYNC.RECONVERGENT B6 ;  /* 0x0000000000067941 */ /* 0x000fea0003800200 */
.L_x_68:
[----:B------:R-:W0:Y:S01]  /*0660*/  LDC.64 R4, c[0x0][0x380] ;  /* 0x0000e000ff047b82 */ /* 0x000e220000000a00 */
[----:B-1----:R-:W-:Y:S02]  /*0670*/  R2UR UR4, R28 ;  /* 0x000000001c0472ca */ /* 0x002fe400000e0000 */
        /* <DEDUP_REMOVED lines=9> */
[----:B------:R-:W-:Y:S01]  /*0710*/  IMAD.MOV.U32 R6, RZ, RZ, R22 ;  /* 0x000000ffff067224 */ /* 0x000fe200078e0016 */
[----:B------:R-:W-:Y:S02]  /*0720*/  MOV R7, R2 ;  /* 0x0000000200077202 */ /* 0x000fe40000000f00 */
[----:B------:R-:W2:Y:S01]  /*0730*/  LDC.64 R8, c[0x4][R8] ;  /* 0x0100000008087b82 */ /* 0x000ea20000000a00 */
[----:B-1----:R-:W-:Y:S02]  /*0740*/  IMAD.U32 R4, RZ, RZ, UR4 ;  /* 0x00000004ff047e24 */ /* 0x002fe4000f8e00ff */
[----:B0-----:R-:W-:-:S07]  /*0750*/  IMAD.U32 R5, RZ, RZ, UR5 ;  /* 0x00000005ff057e24 */ /* 0x001fce000f8e00ff */
[----:B------:R-:W-:-:S07]  /*0760*/  LEPC R20, `(.L_x_72) ;  /* 0x000000001014794e */ /* 0x000fce0000000000 */
[----:B--2---:R-:W-:Y:S05]  /*0770*/  CALL.ABS.NOINC R8 ;  /* 0x0000000008007343 */ /* 0x004fea0003c00000 */
.L_x_72:
[----:B------:R-:W-:Y:S05]  /*0780*/  BRA `(.L_x_73) ;  /* 0x0000000000307947 */ /* 0x000fea0003800000 */
.L_x_71:
        /* <DEDUP_REMOVED lines=8> */
[----:B0-----:R-:W-:-:S02]  /*0810*/  IMAD.U32 R4, RZ, RZ, UR4 ;  /* 0x00000004ff047e24 */ /* 0x001fc4000f8e00ff */
[----:B--2---:R-:W-:-:S07]  /*0820*/  IMAD.U32 R5, RZ, RZ, UR5 ;  /* 0x00000005ff057e24 */ /* 0x004fce000f8e00ff */
[----:B------:R-:W-:-:S07]  /*0830*/  LEPC R20, `(.L_x_73) ;  /* 0x000000001014794e */ /* 0x000fce0000000000 */
[----:B-1----:R-:W-:Y:S05]  /*0840*/  CALL.ABS.NOINC R8 ;  /* 0x0000000008007343 */ /* 0x002fea0003c00000 */
.L_x_73:
[----:B------:R-:W-:Y:S05]  /*0850*/  BSYNC.RECONVERGENT B6 ;  /* 0x0000000000067941 */ /* 0x000fea0003800200 */
.L_x_70:
[----:B------:R-:W0:Y:S01]  /*0860*/  LDC R8, c[0x0][0x388] ;  /* 0x0000e200ff087b82 */ /* 0x000e220000000800 */
[----:B------:R-:W-:Y:S01]  /*0870*/  IADD3 R0, PT, PT, R26, 0x1, RZ ;  /* 0x000000011a007810 */ /* 0x000fe20007ffe0ff */
[----:B------:R-:W-:Y:S01]  /*0880*/  IMAD.MOV.U32 R4, RZ, RZ, RZ ;  /* 0x000000ffff047224 */ /* 0x000fe200078e00ff */
[----:B------:R-:W-:Y:S02]  /*0890*/  BSSY.RECONVERGENT B6, `(.L_x_74) ;  /* 0x0000020000067945 */ /* 0x000fe40003800200 */
[----:B------:R-:W-:Y:S02]  /*08a0*/  IABS R9, R0 ;  /* 0x0000000000097213 */ /* 0x000fe40000000000 */
[----:B------:R-:W-:Y:S02]  /*08b0*/  ISETP.GE.AND P1, PT, R0, RZ, PT ;  /* 0x000000ff0000720c */ /* 0x000fe40003f26270 */
[----:B0-----:R-:W-:Y:S02]  /*08c0*/  IABS R6, R8 ;  /* 0x0000000800067213 */ /* 0x001fe40000000000 */
[----:B------:R-:W-:-:S02]  /*08d0*/  ISETP.NE.AND P2, PT, R8, RZ, PT ;  /* 0x000000ff0800720c */ /* 0x000fc40003f45270 */
[----:B------:R-:W0:Y:S08]  /*08e0*/  I2F.RP R3, R6 ;  /* 0x0000000600037306 */ /* 0x000e300000209400 */
[----:B0-----:R-:W0:Y:S02]  /*08f0*/  MUFU.RCP R3, R3 ;  /* 0x0000000300037308 */ /* 0x001e240000001000 */
[----:B0-----:R-:W-:-:S06]  /*0900*/  VIADD R5, R3, 0xffffffe ;  /* 0x0ffffffe03057836 */ /* 0x001fcc0000000000 */
[----:B------:R-:W0:Y:S02]  /*0910*/  F2I.FTZ.U32.TRUNC.NTZ R5, R5 ;  /* 0x0000000500057305 */ /* 0x000e24000021f000 */
[----:B0-----:R-:W-:-:S04]  /*0920*/  IMAD.MOV R7, RZ, RZ, -R5 ;  /* 0x000000ffff077224 */ /* 0x001fc800078e0a05 */
[----:B------:R-:W-:-:S04]  /*0930*/  IMAD R7, R7, R6, RZ ;  /* 0x0000000607077224 */ /* 0x000fc800078e02ff */
[----:B------:R-:W-:-:S04]  /*0940*/  IMAD.HI.U32 R7, R5, R7, R4 ;  /* 0x0000000705077227 */ /* 0x000fc800078e0004 */
[----:B------:R-:W-:-:S04]  /*0950*/  IMAD.MOV.U32 R4, RZ, RZ, R9 ;  /* 0x000000ffff047224 */ /* 0x000fc800078e0009 */
[----:B------:R-:W-:-:S04]  /*0960*/  IMAD.HI.U32 R3, R7, R4, RZ ;  /* 0x0000000407037227 */ /* 0x000fc800078e00ff */
[----:B------:R-:W-:-:S04]  /*0970*/  IMAD.MOV R3, RZ, RZ, -R3 ;  /* 0x000000ffff037224 */ /* 0x000fc800078e0a03 */
        /* <DEDUP_REMOVED lines=17> */
.L_x_75:
[----:B------:R-:W-:Y:S05]  /*0a90*/  BSYNC.RECONVERGENT B6 ;  /* 0x0000000000067941 */ /* 0x000fea0003800200 */
.L_x_74:
        /* <DEDUP_REMOVED lines=18> */
.L_x_78:
[----:B------:R-:W-:Y:S05]  /*0bc0*/  BRA `(.L_x_79) ;  /* 0x0000000000287947 */ /* 0x000fea0003800000 */
.L_x_77:
[----:B------:R-:W-:Y:S01]  /*0bd0*/  MOV R8, 0x0 ;  /* 0x0000000000087802 */ /* 0x000fe20000000f00 */
[----:B------:R0:W-:Y:S01]  /*0be0*/  STL [R1], R0 ;  /* 0x0000000001007387 */ /* 0x0001e20000100800 */
[----:B------:R-:W1:Y:S01]  /*0bf0*/  LDCU.64 UR4, c[0x4][0x20] ;  /* 0x01000400ff0477ac */ /* 0x000e620008000a00 */
[----:B------:R-:W-:Y:S01]  /*0c00*/  MOV R6, R22 ;  /* 0x0000001600067202 */ /* 0x000fe20000000f00 */
[----:B------:R-:W-:Y:S02]  /*0c10*/  IMAD.MOV.U32 R7, RZ, RZ, R2 ;  /* 0x000000ffff077224 */ /* 0x000fe400078e0002 */
[----:B------:R-:W2:Y:S01]  /*0c20*/  LDC.64 R8, c[0x4][R8] ;  /* 0x0100000008087b82 */ /* 0x000ea20000000a00 */
[----:B-1----:R-:W-:Y:S02]  /*0c30*/  IMAD.U32 R4, RZ, RZ, UR4 ;  /* 0x00000004ff047e24 */ /* 0x002fe4000f8e00ff */
[----:B0-----:R-:W-:-:S07]  /*0c40*/  IMAD.U32 R5, RZ, RZ, UR5 ;  /* 0x00000005ff057e24 */ /* 0x001fce000f8e00ff */
[----:B------:R-:W-:-:S07]  /*0c50*/  LEPC R20, `(.L_x_79) ;  /* 0x000000001014794e */ /* 0x000fce0000000000 */
[----:B--2---:R-:W-:Y:S05]  /*0c60*/  CALL.ABS.NOINC R8 ;  /* 0x0000000008007343 */ /* 0x004fea0003c00000 */
.L_x_79:
[----:B------:R-:W-:Y:S05]  /*0c70*/  BSYNC.RECONVERGENT B6 ;  /* 0x0000000000067941 */ /* 0x000fea0003800200 */
.L_x_76:
        /* <DEDUP_REMOVED lines=31> */
[----:B0-----:R-:W-:Y:S02]  /*0e70*/  IMAD.U32 R4, RZ, RZ, UR4 ;  /* 0x00000004ff047e24 */ /* 0x001fe4000f8e00ff */
[----:B------:R-:W-:-:S07]  /*0e80*/  IMAD.U32 R5, RZ, RZ, UR5 ;  /* 0x00000005ff057e24 */ /* 0x000fce000f8e00ff */
[----:B------:R-:W-:-:S07]  /*0e90*/  LEPC R20, `(.L_x_81) ;  /* 0x000000001014794e */ /* 0x000fce0000000000 */
[----:B-1----:R-:W-:Y:S05]  /*0ea0*/  CALL.ABS.NOINC R8 ;  /* 0x0000000008007343 */ /* 0x002fea0003c00000 */
.L_x_81:
[----:B------:R-:W-:Y:S05]  /*0eb0*/  BSYNC.RECONVERGENT B6 ;  /* 0x0000000000067941 */ /* 0x000fea0003800200 */
.L_x_80:
        /* <DEDUP_REMOVED lines=9> */
[----:B------:R-:W-:Y:S01]  /*0f50*/  MOV R6, R22 ;  /* 0x0000001600067202 */ /* 0x000fe20000000f00 */
[----:B------:R-:W-:Y:S01]  /*0f60*/  IMAD.MOV.U32 R7, RZ, RZ, R2 ;  /* 0x000000ffff077224 */ /* 0x000fe200078e0002 */
[----:B------:R-:W-:Y:S02]  /*0f70*/  PRMT R0, R0, 0x8880, RZ ;  /* 0x0000888000007816 */ /* 0x000fe400000000ff */
[----:B------:R-:W1:Y:S03]  /*0f80*/  LDC.64 R8, c[0x4][R8] ;  /* 0x0100000008087b82 */ /* 0x000e660000000a00 */
[----:B------:R2:W-:Y:S01]  /*0f90*/  STL [R1], R0 ;  /* 0x0000000001007387 */ /* 0x0005e20000100800 */
[----:B0-----:R-:W-:-:S02]  /*0fa0*/  IMAD.U32 R4, RZ, RZ, UR4 ;  /* 0x00000004ff047e24 */ /* 0x001fc4000f8e00ff */
[----:B--2---:R-:W-:-:S07]  /*0fb0*/  IMAD.U32 R5, RZ, RZ, UR5 ;  /* 0x00000005ff057e24 */ /* 0x004fce000f8e00ff */
[----:B------:R-:W-:-:S07]  /*0fc0*/  LEPC R20, `(.L_x_84) ;  /* 0x000000001014794e */ /* 0x000fce0000000000 */
[----:B-1----:R-:W-:Y:S05]  /*0fd0*/  CALL.ABS.NOINC R8 ;  /* 0x0000000008007343 */ /* 0x002fea0003c00000 */
.L_x_84:
[----:B------:R-:W-:Y:S05]  /*0fe0*/  BRA `(.L_x_85) ;  /* 0x0000000000287947 */ /* 0x000fea0003800000 */
.L_x_83:
        /* <DEDUP_REMOVED lines=10> */
.L_x_85:
[----:B------:R-:W-:Y:S05]  /*1090*/  BSYNC.RECONVERGENT B6 ;  /* 0x0000000000067941 */ /* 0x000fea0003800200 */
.L_x_82:
        /* <DEDUP_REMOVED lines=35> */
.L_x_87:
[----:B------:R-:W-:Y:S05]  /*12d0*/  BSYNC.RECONVERGENT B6 ;  /* 0x0000000000067941 */ /* 0x000fea0003800200 */
.L_x_86:
        /* <DEDUP_REMOVED lines=18> */
.L_x_90:
[----:B------:R-:W-:Y:S05]  /*1400*/  BRA `(.L_x_91) ;  /* 0x0000000000287947 */ /* 0x000fea0003800000 */
.L_x_89:
        /* <DEDUP_REMOVED lines=10> */
.L_x_91:
[----:B------:R-:W-:Y:S05]  /*14b0*/  BSYNC.RECONVERGENT B6 ;  /* 0x0000000000067941 */ /* 0x000fea0003800200 */
.L_x_88:
[----:B------:R-:W-:Y:S01]  /*14c0*/  VIMNMX.U32 R0, PT, PT, R23, 0x1, !PT ;  /* 0x0000000117007848 */ /* 0x000fe20007fe0000 */
[----:B------:R-:W-:Y:S01]  /*14d0*/  VIADD R26, R26, 0x4 ;  /* 0x000000041a1a7836 */ /* 0x000fe20000000000 */
[----:B------:R-:W-:Y:S01]  /*14e0*/  IADD3 R16, P1, PT, R16, 0x10, RZ ;  /* 0x0000001010107810 */ /* 0x000fe20007f3e0ff */
[----:B------:R-:W-:Y:S01]  /*14f0*/  VIADD R25, R25, 0x4 ;  /* 0x0000000419197836 */ /* 0x000fe20000000000 */
[----:B------:R-:W-:-:S03]  /*1500*/  LOP3.LUT R3, R0, 0xfffffffc, RZ, 0xc0, !PT ;  /* 0xfffffffc00037812 */ /* 0x000fc600078ec0ff */
[----:B------:R-:W-:Y:S01]  /*1510*/  IMAD.X R17, RZ, RZ, R17, P1 ;  /* 0x000000ffff117224 */ /* 0x000fe200008e0611 */
[----:B------:R-:W-:-:S13]  /*1520*/  ISETP.NE.AND P0, PT, R26, R3, PT ;  /* 0x000000031a00720c */ /* 0x000fda0003f05270 */
[----:B------:R-:W-:Y:S05]  /*1530*/  @P0 BRA `(.L_x_92) ;  /* 0xffffffec00bc0947 */ /* 0x000fea000383ffff */
[----:B------:R-:W-:Y:S05]  /*1540*/  BSYNC.RECONVERGENT B7 ;  /* 0x0000000000077941 */ /* 0x000fea0003800200 */
.L_x_67:
[----:B------:R-:W-:-:S07]  /*1550*/  MOV R16, R3 ;  /* 0x0000000300107202 */ /* 0x000fce0000000f00 */
.L_x_66:
        /* <DEDUP_REMOVED lines=23> */
[----:B------:R-:W-:-:S05]  /*16d0*/  @!P0 IADD3 R0, PT, PT, R0, -R7, RZ ;  /* 0x8000000700008210 */ /* 0x000fca0007ffe0ff */
        /* <DEDUP_REMOVED lines=12> */
.L_x_94:
[----:B------:R-:W0:Y:S01]  /*17a0*/  LDC.64 R4, c[0x0][0x380] ;  /* 0x0000e000ff047b82 */ /* 0x000e220000000a00 */
[----:B------:R-:W-:Y:S01]  /*17b0*/  IMAD R3, R24, R23, RZ ;  /* 0x0000001718037224 */ /* 0x000fe200078e02ff */
[----:B-1----:R-:W-:Y:S02]  /*17c0*/  R2UR UR4, R28 ;  /* 0x000000001c0472ca */ /* 0x002fe400000e0000 */
[----:B------:R-:W-:Y:S01]  /*17d0*/  R2UR UR5, R29 ;  /* 0x000000001d0572ca */ /* 0x000fe200000e0000 */
[----:B------:R-:W-:-:S04]  /*17e0*/  IMAD.IADD R3, R3, 0x1, R16 ;  /* 0x0000000103037824 */ /* 0x000fc800078e0210 */
[----:B0-----:R-:W-:-:S08]  /*17f0*/  IMAD.WIDE.U32 R4, R3, 0x4, R4 ;  /* 0x0000000403047825 */ /* 0x001fd000078e0004 */
        /* <DEDUP_REMOVED lines=12> */
[----:B0-----:R-:W-:Y:S01]  /*18c0*/  IMAD.U32 R4, RZ, RZ, UR4 ;  /* 0x00000004ff047e24 */ /* 0x001fe2000f8e00ff */
[----:B--2---:R-:W-:-:S07]  /*18d0*/  MOV R5, UR5 ;  /* 0x0000000500057c02 */ /* 0x004fce0008000f00 */
[----:B------:R-:W-:-:S07]  /*18e0*/  LEPC R20, `(.L_x_96) ;  /* 0x000000001014794e */ /* 0x000fce0000000000 */
[----:B-1----:R-:W-:Y:S05]  /*18f0*/  CALL.ABS.NOINC R8 ;  /* 0x0000000008007343 */ /* 0x002fea0003c00000 */
.L_x_96:
[----:B------:R-:W-:Y:S05]  /*1900*/  BRA `(.L_x_97) ;  /* 0x0000000000287947 */ /* 0x000fea0003800000 */
.L_x_95:
        /* <DEDUP_REMOVED lines=10> */
.L_x_97:
[----:B------:R-:W-:Y:S05]  /*19b0*/  BSYNC.RECONVERGENT B6 ;  /* 0x0000000000067941 */ /* 0x000fea0003800200 */
.L_x_93:
[----:B------:R-:W-:Y:S01]  /*19c0*/  MOV R8, 0x0 ;  /* 0x0000000000087802 */ /* 0x000fe20000000f00 */
[----:B------:R-:W0:Y:S01]  /*19d0*/  LDCU.64 UR4, c[0x4][0x30] ;  /* 0x01000600ff0477ac */ /* 0x000e220008000a00 */
[----:B------:R-:W-:-:S04]  /*19e0*/  CS2R R6, SRZ ;  /* 0x0000000000067805 */ /* 0x000fc8000001ff00 */
[----:B------:R-:W2:Y:S01]  /*19f0*/  LDC.64 R8, c[0x4][R8] ;  /* 0x0100000008087b82 */ /* 0x000ea20000000a00 */
[----:B0-----:R-:W-:Y:S01]  /*1a00*/  MOV R4, UR4 ;  /* 0x0000000400047c02 */ /* 0x001fe20008000f00 */
[----:B------:R-:W-:-:S07]  /*1a10*/  IMAD.U32 R5, RZ, RZ, UR5 ;  /* 0x00000005ff057e24 */ /* 0x000fce000f8e00ff */
[----:B------:R-:W-:-:S07]  /*1a20*/  LEPC R20, `(.L_x_98) ;  /* 0x000000001014794e */ /* 0x000fce0000000000 */
[----:B-12---:R-:W-:Y:S05]  /*1a30*/  CALL.ABS.NOINC R8 ;  /* 0x0000000008007343 */ /* 0x006fea0003c00000 */
.L_x_98:
        /* <DEDUP_REMOVED lines=12> */
.L_x_100:
[----:B------:R-:W-:Y:S05]  /*1b00*/  BSYNC.RECONVERGENT B6 ;  /* 0x0000000000067941 */ /* 0x000fea0003800200 */
.L_x_99:
[----:B------:R-:W-:-:S05]  /*1b10*/  VIADD R24, R24, 0x1 ;  /* 0x0000000118187836 */ /* 0x000fca0000000000 */
[----:B------:R-:W-:-:S13]  /*1b20*/  ISETP.NE.AND P0, PT, R24, R17, PT ;  /* 0x000000111800720c */ /* 0x000fda0003f05270 */
[----:B------:R-:W-:Y:S05]  /*1b30*/  @P0 BRA `(.L_x_101) ;  /* 0xffffffe4008c0947 */ /* 0x000fea000383ffff */
[----:B------:R-:W-:Y:S05]  /*1b40*/  EXIT ;  /* 0x000000000000794d */ /* 0x000fea0003800000 */
.L_x_102:
        /* <DEDUP_REMOVED lines=11> */
.L_x_104:


//--------------------- .nv.global.init           --------------------------
	.section	.nv.global.init,"aw",@progbits
.nv.global.init:
	.type		$str$2,@object
	.size		$str$2,($str$5 - $str$2)
$str$2:
        /*0000*/ 	.byte	0x7c, 0x00
	.type		$str$5,@object
	.size		$str$5,($str$4 - $str$5)
$str$5:
        /*0002*/ 	.byte	0x7c, 0x0a, 0x00
	.type		$str$4,@object
	.size		$str$4,($str$3 - $str$4)
$str$4:
        /*0005*/ 	.byte	0x25, 0x63, 0x20, 0x00
	.type		$str$3,@object
	.size		$str$3,($str$1 - $str$3)
$str$3:
        /*0009*/ 	.byte	0x25, 0x58, 0x20, 0x00
	.type		$str$1,@object
	.size		$str$1,($str$6 - $str$1)
$str$1:
        /*000d*/ 	.byte	0x2d, 0x2d, 0x2d, 0x2d, 0x2d, 0x2d, 0x2d, 0x2d, 0x2d, 0x2d, 0x2d, 0x2d, 0x2d, 0x2d, 0x2d, 0x2d
        /*001d*/ 	.byte	0x2d, 0x2d, 0x2d, 0x2d, 0x2d, 0x2d, 0x0a, 0x00
	.type		$str$6,@object
	.size		$str$6,($str - $str$6)
$str$6:
        /*0025*/ 	.byte	0x2d, 0x2d, 0x2d, 0x2d, 0x2d, 0x2d, 0x2d, 0x2d, 0x2d, 0x2d, 0x2d, 0x2d, 0x2d, 0x2d, 0x2d, 0x2d
        /*0035*/ 	.byte	0x2d, 0x2d, 0x2d, 0x2d, 0x2d, 0x2d, 0x0a, 0x0a, 0x00
	.type		$str,@object
	.size		$str,($str$8 - $str)
$str:
        /*003e*/ 	.byte	0x23, 0x23, 0x23, 0x23, 0x23, 0x23, 0x23, 0x23, 0x23, 0x23, 0x23, 0x23, 0x23, 0x23, 0x23, 0x23
        /*004e*/ 	.byte	0x23, 0x23, 0x23, 0x23, 0x23, 0x23, 0x23, 0x23, 0x23, 0x23, 0x23, 0x23, 0x23, 0x0a, 0x53, 0x55
        /*005e*/ 	.byte	0x44, 0x4f, 0x4b, 0x55, 0x0a, 0x23, 0x23, 0x23, 0x23, 0x23, 0x23, 0x23, 0x23, 0x23, 0x23, 0x23
        /*006e*/ 	.byte	0x23, 0x23, 0x23, 0x23, 0x23, 0x23, 0x23, 0x23, 0x23, 0x23, 0x23, 0x23, 0x23, 0x23, 0x23, 0x23
        /*007e*/ 	.byte	0x23, 0x23, 0x0a, 0x00
	.type		$str$8,@object
	.size		$str$8,($str$7 - $str$8)
$str$8:
        /*0082*/ 	.byte	0x23, 0x23, 0x23, 0x23, 0x23, 0x23, 0x23, 0x23, 0x23, 0x23, 0x23, 0x23, 0x23, 0x23, 0x23, 0x23
        /*0092*/ 	.byte	0x23, 0x23, 0x23, 0x23, 0x23, 0x23, 0x23, 0x23, 0x23, 0x23, 0x23, 0x23, 0x23, 0x0a, 0x53, 0x55
        /*00a2*/ 	.byte	0x44, 0x4f, 0x4b, 0x55, 0x20, 0x25, 0x64, 0x0a, 0x23, 0x23, 0x23, 0x23, 0x23, 0x23, 0x23, 0x23
        /*00b2*/ 	.byte	0x23, 0x23, 0x23, 0x23, 0x23, 0x23, 0x23, 0x23, 0x23, 0x23, 0x23, 0x23, 0x23, 0x23, 0x23, 0x23
        /*00c2*/ 	.byte	0x23, 0x23, 0x23, 0x23, 0x23, 0x0a, 0x00
	.type		$str$7,@object
	.size		$str$7,(.L_7 - $str$7)
$str$7:
        /*00c9*/ 	.byte	0x23, 0x23, 0x23, 0x23, 0x23, 0x23, 0x23, 0x23, 0x23, 0x23, 0x23, 0x23, 0x23, 0x23, 0x23, 0x23
        /*00d9*/ 	.byte	0x23, 0x23, 0x23, 0x23, 0x23, 0x23, 0x23, 0x23, 0x23, 0x23, 0x23, 0x23, 0x23, 0x0a, 0x45, 0x58
        /*00e9*/ 	.byte	0x50, 0x41, 0x4e, 0x44, 0x45, 0x44, 0x20, 0x53, 0x55, 0x44, 0x4f, 0x4b, 0x55, 0x0a, 0x23, 0x23
        /*00f9*/ 	.byte	0x23, 0x23, 0x23, 0x23, 0x23, 0x23, 0x23, 0x23, 0x23, 0x23, 0x23, 0x23, 0x23, 0x23, 0x23, 0x23
        /*0109*/ 	.byte	0x23, 0x23, 0x23, 0x23, 0x23, 0x23, 0x23, 0x23, 0x23, 0x23, 0x23, 0x0a, 0x00
.L_7:


//--------------------- .nv.shared.reserved.0     --------------------------
	.section	.nv.shared.reserved.0,"aw",@nobits
	.weak		__nv_reservedSMEM_offset_0_alias
	.size		__nv_reservedSMEM_offset_0_alias, 0, 64
	.other		__nv_reservedSMEM_offset_0_alias,@"STO_CUDA_RESERVED_SHARED STV_DEFAULT"
__nv_reservedSMEM_offset_0_alias:
	.zero		0
	.zero		64


//--------------------- .nv.constant0._Z25printExpandedSudokuKernelPiii --------------------------
	.section	.nv.constant0._Z25printExpandedSudokuKernelPiii,"a",@progbits
	.sectionflags	@""
	.align	4
.nv.constant0._Z25printExpandedSudokuKernelPiii:
	.zero		912


//--------------------- .nv.constant0._Z23printSudokuDeviceKernelPii --------------------------
	.section	.nv.constant0._Z23printSudokuDeviceKernelPii,"a",@progbits
	.sectionflags	@""
	.align	4
.nv.constant0._Z23printSudokuDeviceKernelPii:
	.zero		908


//--------------------- SYMBOLS --------------------------

	.type		.nv.reservedSmem.offset0,@object
	.size		.nv.reservedSmem.offset0,0x4
	.type		vprintf,@function
